//
// Generated by NVIDIA NVVM Compiler
//
// Compiler Build ID: CL-36424714
// Cuda compilation tools, release 13.0, V13.0.88
// Based on NVVM 20.0.0
//

.version 9.0
.target sm_100
.address_size 64

	// .globl	_Z15mse_loss_kernelPfS_S_S_i
.extern .shared .align 16 .b8 shared_loss_sum[];
.extern .shared .align 16 .b8 shared_grad[];

.visible .entry _Z15mse_loss_kernelPfS_S_S_i(
	.param .u64 .ptr .align 1 _Z15mse_loss_kernelPfS_S_S_i_param_0,
	.param .u64 .ptr .align 1 _Z15mse_loss_kernelPfS_S_S_i_param_1,
	.param .u64 .ptr .align 1 _Z15mse_loss_kernelPfS_S_S_i_param_2,
	.param .u64 .ptr .align 1 _Z15mse_loss_kernelPfS_S_S_i_param_3,
	.param .u32 _Z15mse_loss_kernelPfS_S_S_i_param_4
)
{
	.reg .pred 	%p<11>;
	.reg .b32 	%r<39>;
	.reg .b32 	%f<45>;
	.reg .b64 	%rd<27>;

	ld.param.u64 	%rd5, [_Z15mse_loss_kernelPfS_S_S_i_param_0];
	ld.param.u64 	%rd6, [_Z15mse_loss_kernelPfS_S_S_i_param_1];
	ld.param.u64 	%rd7, [_Z15mse_loss_kernelPfS_S_S_i_param_2];
	ld.param.u64 	%rd4, [_Z15mse_loss_kernelPfS_S_S_i_param_3];
	ld.param.u32 	%r17, [_Z15mse_loss_kernelPfS_S_S_i_param_4];
	cvta.to.global.u64 	%rd1, %rd7;
	cvta.to.global.u64 	%rd2, %rd6;
	cvta.to.global.u64 	%rd3, %rd5;
	mov.u32 	%r18, %ctaid.x;
	mov.u32 	%r38, %ntid.x;
	mov.u32 	%r2, %tid.x;
	mad.lo.s32 	%r36, %r18, %r38, %r2;
	mov.u32 	%r19, %nctaid.x;
	mul.lo.s32 	%r4, %r38, %r19;
	setp.ge.s32 	%p1, %r36, %r17;
	mov.f32 	%f44, 0f00000000;
	@%p1 bra 	$L__BB0_7;
	add.s32 	%r20, %r36, %r4;
	max.s32 	%r21, %r17, %r20;
	setp.lt.s32 	%p2, %r20, %r17;
	selp.u32 	%r22, 1, 0, %p2;
	add.s32 	%r23, %r20, %r22;
	sub.s32 	%r24, %r21, %r23;
	div.u32 	%r25, %r24, %r4;
	add.s32 	%r5, %r25, %r22;
	and.b32  	%r26, %r5, 3;
	setp.eq.s32 	%p3, %r26, 3;
	mov.f32 	%f44, 0f00000000;
	@%p3 bra 	$L__BB0_4;
	add.s32 	%r27, %r5, 1;
	and.b32  	%r28, %r27, 3;
	neg.s32 	%r34, %r28;
	mov.f32 	%f44, 0f00000000;
$L__BB0_3:
	.pragma "nounroll";
	mul.wide.s32 	%rd8, %r36, 4;
	add.s64 	%rd9, %rd1, %rd8;
	add.s64 	%rd10, %rd2, %rd8;
	add.s64 	%rd11, %rd3, %rd8;
	ld.global.f32 	%f12, [%rd11];
	ld.global.f32 	%f13, [%rd10];
	sub.f32 	%f14, %f12, %f13;
	mul.f32 	%f15, %f14, %f14;
	st.global.f32 	[%rd9], %f15;
	add.f32 	%f44, %f44, %f15;
	add.s32 	%r36, %r36, %r4;
	add.s32 	%r34, %r34, 1;
	setp.ne.s32 	%p4, %r34, 0;
	@%p4 bra 	$L__BB0_3;
$L__BB0_4:
	setp.lt.u32 	%p5, %r5, 3;
	@%p5 bra 	$L__BB0_7;
	mul.wide.s32 	%rd16, %r4, 4;
	shl.b32 	%r29, %r4, 2;
$L__BB0_6:
	mul.wide.s32 	%rd12, %r36, 4;
	add.s64 	%rd13, %rd3, %rd12;
	ld.global.f32 	%f16, [%rd13];
	add.s64 	%rd14, %rd2, %rd12;
	ld.global.f32 	%f17, [%rd14];
	sub.f32 	%f18, %f16, %f17;
	mul.f32 	%f19, %f18, %f18;
	add.s64 	%rd15, %rd1, %rd12;
	st.global.f32 	[%rd15], %f19;
	add.f32 	%f20, %f44, %f19;
	add.s64 	%rd17, %rd13, %rd16;
	ld.global.f32 	%f21, [%rd17];
	add.s64 	%rd18, %rd14, %rd16;
	ld.global.f32 	%f22, [%rd18];
	sub.f32 	%f23, %f21, %f22;
	mul.f32 	%f24, %f23, %f23;
	add.s64 	%rd19, %rd15, %rd16;
	st.global.f32 	[%rd19], %f24;
	add.f32 	%f25, %f20, %f24;
	add.s64 	%rd20, %rd17, %rd16;
	ld.global.f32 	%f26, [%rd20];
	add.s64 	%rd21, %rd18, %rd16;
	ld.global.f32 	%f27, [%rd21];
	sub.f32 	%f28, %f26, %f27;
	mul.f32 	%f29, %f28, %f28;
	add.s64 	%rd22, %rd19, %rd16;
	st.global.f32 	[%rd22], %f29;
	add.f32 	%f30, %f25, %f29;
	add.s64 	%rd23, %rd20, %rd16;
	ld.global.f32 	%f31, [%rd23];
	add.s64 	%rd24, %rd21, %rd16;
	ld.global.f32 	%f32, [%rd24];
	sub.f32 	%f33, %f31, %f32;
	mul.f32 	%f34, %f33, %f33;
	add.s64 	%rd25, %rd22, %rd16;
	st.global.f32 	[%rd25], %f34;
	add.f32 	%f44, %f30, %f34;
	add.s32 	%r36, %r29, %r36;
	setp.lt.s32 	%p6, %r36, %r17;
	@%p6 bra 	$L__BB0_6;
$L__BB0_7:
	shl.b32 	%r30, %r2, 2;
	mov.u32 	%r31, shared_loss_sum;
	add.s32 	%r14, %r31, %r30;
	st.shared.f32 	[%r14], %f44;
	bar.sync 	0;
	setp.lt.u32 	%p7, %r38, 2;
	@%p7 bra 	$L__BB0_11;
$L__BB0_8:
	shr.u32 	%r16, %r38, 1;
	setp.ge.u32 	%p8, %r2, %r16;
	@%p8 bra 	$L__BB0_10;
	shl.b32 	%r32, %r16, 2;
	add.s32 	%r33, %r14, %r32;
	ld.shared.f32 	%f35, [%r33];
	ld.shared.f32 	%f36, [%r14];
	add.f32 	%f37, %f35, %f36;
	st.shared.f32 	[%r14], %f37;
$L__BB0_10:
	bar.sync 	0;
	setp.gt.u32 	%p9, %r38, 3;
	mov.u32 	%r38, %r16;
	@%p9 bra 	$L__BB0_8;
$L__BB0_11:
	setp.ne.s32 	%p10, %r2, 0;
	@%p10 bra 	$L__BB0_13;
	ld.shared.f32 	%f38, [shared_loss_sum];
	cvta.to.global.u64 	%rd26, %rd4;
	atom.global.add.f32 	%f39, [%rd26], %f38;
$L__BB0_13:
	ret;

}
	// .globl	_Z24backward_mse_loss_kernelPfS_S_S_i
.visible .entry _Z24backward_mse_loss_kernelPfS_S_S_i(
	.param .u64 .ptr .align 1 _Z24backward_mse_loss_kernelPfS_S_S_i_param_0,
	.param .u64 .ptr .align 1 _Z24backward_mse_loss_kernelPfS_S_S_i_param_1,
	.param .u64 .ptr .align 1 _Z24backward_mse_loss_kernelPfS_S_S_i_param_2,
	.param .u64 .ptr .align 1 _Z24backward_mse_loss_kernelPfS_S_S_i_param_3,
	.param .u32 _Z24backward_mse_loss_kernelPfS_S_S_i_param_4
)
{
	.reg .pred 	%p<7>;
	.reg .b32 	%r<31>;
	.reg .b32 	%f<34>;
	.reg .b64 	%rd<32>;

	ld.param.u64 	%rd5, [_Z24backward_mse_loss_kernelPfS_S_S_i_param_0];
	ld.param.u64 	%rd6, [_Z24backward_mse_loss_kernelPfS_S_S_i_param_1];
	ld.param.u64 	%rd7, [_Z24backward_mse_loss_kernelPfS_S_S_i_param_2];
	ld.param.u64 	%rd8, [_Z24backward_mse_loss_kernelPfS_S_S_i_param_3];
	ld.param.u32 	%r12, [_Z24backward_mse_loss_kernelPfS_S_S_i_param_4];
	cvta.to.global.u64 	%rd1, %rd8;
	cvta.to.global.u64 	%rd2, %rd7;
	cvta.to.global.u64 	%rd3, %rd6;
	cvta.to.global.u64 	%rd4, %rd5;
	mov.u32 	%r13, %ctaid.x;
	mov.u32 	%r14, %ntid.x;
	mov.u32 	%r15, %tid.x;
	mad.lo.s32 	%r29, %r13, %r14, %r15;
	mov.u32 	%r16, %nctaid.x;
	mul.lo.s32 	%r2, %r14, %r16;
	setp.ge.s32 	%p1, %r29, %r12;
	@%p1 bra 	$L__BB1_7;
	cvt.rn.f32.s32 	%f2, %r12;
	mov.f32 	%f3, 0f40000000;
	div.rn.f32 	%f1, %f3, %f2;
	add.s32 	%r17, %r29, %r2;
	max.s32 	%r18, %r12, %r17;
	setp.lt.s32 	%p2, %r17, %r12;
	selp.u32 	%r19, 1, 0, %p2;
	add.s32 	%r20, %r17, %r19;
	sub.s32 	%r21, %r18, %r20;
	div.u32 	%r22, %r21, %r2;
	add.s32 	%r3, %r22, %r19;
	and.b32  	%r23, %r3, 3;
	setp.eq.s32 	%p3, %r23, 3;
	@%p3 bra 	$L__BB1_4;
	add.s32 	%r24, %r3, 1;
	and.b32  	%r25, %r24, 3;
	neg.s32 	%r27, %r25;
$L__BB1_3:
	.pragma "nounroll";
	mul.wide.s32 	%rd9, %r29, 4;
	add.s64 	%rd10, %rd1, %rd9;
	add.s64 	%rd11, %rd2, %rd9;
	add.s64 	%rd12, %rd3, %rd9;
	add.s64 	%rd13, %rd4, %rd9;
	ld.global.f32 	%f4, [%rd13];
	ld.global.f32 	%f5, [%rd12];
	sub.f32 	%f6, %f4, %f5;
	mul.f32 	%f7, %f1, %f6;
	ld.global.f32 	%f8, [%rd11];
	mul.f32 	%f9, %f8, %f7;
	st.global.f32 	[%rd10], %f9;
	add.s32 	%r29, %r29, %r2;
	add.s32 	%r27, %r27, 1;
	setp.ne.s32 	%p4, %r27, 0;
	@%p4 bra 	$L__BB1_3;
$L__BB1_4:
	setp.lt.u32 	%p5, %r3, 3;
	@%p5 bra 	$L__BB1_7;
	mul.wide.s32 	%rd19, %r2, 4;
	shl.b32 	%r26, %r2, 2;
$L__BB1_6:
	mul.wide.s32 	%rd14, %r29, 4;
	add.s64 	%rd15, %rd4, %rd14;
	ld.global.f32 	%f10, [%rd15];
	add.s64 	%rd16, %rd3, %rd14;
	ld.global.f32 	%f11, [%rd16];
	sub.f32 	%f12, %f10, %f11;
	mul.f32 	%f13, %f1, %f12;
	add.s64 	%rd17, %rd2, %rd14;
	ld.global.f32 	%f14, [%rd17];
	mul.f32 	%f15, %f14, %f13;
	add.s64 	%rd18, %rd1, %rd14;
	st.global.f32 	[%rd18], %f15;
	add.s64 	%rd20, %rd15, %rd19;
	ld.global.f32 	%f16, [%rd20];
	add.s64 	%rd21, %rd16, %rd19;
	ld.global.f32 	%f17, [%rd21];
	sub.f32 	%f18, %f16, %f17;
	mul.f32 	%f19, %f1, %f18;
	add.s64 	%rd22, %rd17, %rd19;
	ld.global.f32 	%f20, [%rd22];
	mul.f32 	%f21, %f20, %f19;
	add.s64 	%rd23, %rd18, %rd19;
	st.global.f32 	[%rd23], %f21;
	add.s64 	%rd24, %rd20, %rd19;
	ld.global.f32 	%f22, [%rd24];
	add.s64 	%rd25, %rd21, %rd19;
	ld.global.f32 	%f23, [%rd25];
	sub.f32 	%f24, %f22, %f23;
	mul.f32 	%f25, %f1, %f24;
	add.s64 	%rd26, %rd22, %rd19;
	ld.global.f32 	%f26, [%rd26];
	mul.f32 	%f27, %f26, %f25;
	add.s64 	%rd27, %rd23, %rd19;
	st.global.f32 	[%rd27], %f27;
	add.s64 	%rd28, %rd24, %rd19;
	ld.global.f32 	%f28, [%rd28];
	add.s64 	%rd29, %rd25, %rd19;
	ld.global.f32 	%f29, [%rd29];
	sub.f32 	%f30, %f28, %f29;
	mul.f32 	%f31, %f1, %f30;
	add.s64 	%rd30, %rd26, %rd19;
	ld.global.f32 	%f32, [%rd30];
	mul.f32 	%f33, %f32, %f31;
	add.s64 	%rd31, %rd27, %rd19;
	st.global.f32 	[%rd31], %f33;
	add.s32 	%r29, %r26, %r29;
	setp.lt.s32 	%p6, %r29, %r12;
	@%p6 bra 	$L__BB1_6;
$L__BB1_7:
	ret;

}
	// .globl	_Z31backward_mse_loss_kernel_simplePfS_S_i
.visible .entry _Z31backward_mse_loss_kernel_simplePfS_S_i(
	.param .u64 .ptr .align 1 _Z31backward_mse_loss_kernel_simplePfS_S_i_param_0,
	.param .u64 .ptr .align 1 _Z31backward_mse_loss_kernel_simplePfS_S_i_param_1,
	.param .u64 .ptr .align 1 _Z31backward_mse_loss_kernel_simplePfS_S_i_param_2,
	.param .u32 _Z31backward_mse_loss_kernel_simplePfS_S_i_param_3
)
{
	.reg .pred 	%p<7>;
	.reg .b32 	%r<31>;
	.reg .b32 	%f<24>;
	.reg .b64 	%rd<25>;

	ld.param.u64 	%rd4, [_Z31backward_mse_loss_kernel_simplePfS_S_i_param_0];
	ld.param.u64 	%rd5, [_Z31backward_mse_loss_kernel_simplePfS_S_i_param_1];
	ld.param.u64 	%rd6, [_Z31backward_mse_loss_kernel_simplePfS_S_i_param_2];
	ld.param.u32 	%r12, [_Z31backward_mse_loss_kernel_simplePfS_S_i_param_3];
	cvta.to.global.u64 	%rd1, %rd6;
	cvta.to.global.u64 	%rd2, %rd5;
	cvta.to.global.u64 	%rd3, %rd4;
	mov.u32 	%r13, %ctaid.x;
	mov.u32 	%r14, %ntid.x;
	mov.u32 	%r15, %tid.x;
	mad.lo.s32 	%r29, %r13, %r14, %r15;
	mov.u32 	%r16, %nctaid.x;
	mul.lo.s32 	%r2, %r14, %r16;
	setp.ge.s32 	%p1, %r29, %r12;
	@%p1 bra 	$L__BB2_7;
	cvt.rn.f32.s32 	%f2, %r12;
	mov.f32 	%f3, 0f40000000;
	div.rn.f32 	%f1, %f3, %f2;
	add.s32 	%r17, %r29, %r2;
	max.s32 	%r18, %r12, %r17;
	setp.lt.s32 	%p2, %r17, %r12;
	selp.u32 	%r19, 1, 0, %p2;
	add.s32 	%r20, %r17, %r19;
	sub.s32 	%r21, %r18, %r20;
	div.u32 	%r22, %r21, %r2;
	add.s32 	%r3, %r22, %r19;
	and.b32  	%r23, %r3, 3;
	setp.eq.s32 	%p3, %r23, 3;
	@%p3 bra 	$L__BB2_4;
	add.s32 	%r24, %r3, 1;
	and.b32  	%r25, %r24, 3;
	neg.s32 	%r27, %r25;
$L__BB2_3:
	.pragma "nounroll";
	mul.wide.s32 	%rd7, %r29, 4;
	add.s64 	%rd8, %rd1, %rd7;
	add.s64 	%rd9, %rd2, %rd7;
	add.s64 	%rd10, %rd3, %rd7;
	ld.global.f32 	%f4, [%rd10];
	ld.global.f32 	%f5, [%rd9];
	sub.f32 	%f6, %f4, %f5;
	mul.f32 	%f7, %f1, %f6;
	st.global.f32 	[%rd8], %f7;
	add.s32 	%r29, %r29, %r2;
	add.s32 	%r27, %r27, 1;
	setp.ne.s32 	%p4, %r27, 0;
	@%p4 bra 	$L__BB2_3;
$L__BB2_4:
	setp.lt.u32 	%p5, %r3, 3;
	@%p5 bra 	$L__BB2_7;
	mul.wide.s32 	%rd15, %r2, 4;
	shl.b32 	%r26, %r2, 2;
$L__BB2_6:
	mul.wide.s32 	%rd11, %r29, 4;
	add.s64 	%rd12, %rd3, %rd11;
	ld.global.f32 	%f8, [%rd12];
	add.s64 	%rd13, %rd2, %rd11;
	ld.global.f32 	%f9, [%rd13];
	sub.f32 	%f10, %f8, %f9;
	mul.f32 	%f11, %f1, %f10;
	add.s64 	%rd14, %rd1, %rd11;
	st.global.f32 	[%rd14], %f11;
	add.s64 	%rd16, %rd12, %rd15;
	ld.global.f32 	%f12, [%rd16];
	add.s64 	%rd17, %rd13, %rd15;
	ld.global.f32 	%f13, [%rd17];
	sub.f32 	%f14, %f12, %f13;
	mul.f32 	%f15, %f1, %f14;
	add.s64 	%rd18, %rd14, %rd15;
	st.global.f32 	[%rd18], %f15;
	add.s64 	%rd19, %rd16, %rd15;
	ld.global.f32 	%f16, [%rd19];
	add.s64 	%rd20, %rd17, %rd15;
	ld.global.f32 	%f17, [%rd20];
	sub.f32 	%f18, %f16, %f17;
	mul.f32 	%f19, %f1, %f18;
	add.s64 	%rd21, %rd18, %rd15;
	st.global.f32 	[%rd21], %f19;
	add.s64 	%rd22, %rd19, %rd15;
	ld.global.f32 	%f20, [%rd22];
	add.s64 	%rd23, %rd20, %rd15;
	ld.global.f32 	%f21, [%rd23];
	sub.f32 	%f22, %f20, %f21;
	mul.f32 	%f23, %f1, %f22;
	add.s64 	%rd24, %rd21, %rd15;
	st.global.f32 	[%rd24], %f23;
	add.s32 	%r29, %r26, %r29;
	setp.lt.s32 	%p6, %r29, %r12;
	@%p6 bra 	$L__BB2_6;
$L__BB2_7:
	ret;

}
	// .globl	_Z23one_hot_encoding_kernelPfii
.visible .entry _Z23one_hot_encoding_kernelPfii(
	.param .u64 .ptr .align 1 _Z23one_hot_encoding_kernelPfii_param_0,
	.param .u32 _Z23one_hot_encoding_kernelPfii_param_1,
	.param .u32 _Z23one_hot_encoding_kernelPfii_param_2
)
{
	.reg .pred 	%p<12>;
	.reg .b32 	%r<38>;
	.reg .b32 	%f<6>;
	.reg .b64 	%rd<11>;

	ld.param.u64 	%rd2, [_Z23one_hot_encoding_kernelPfii_param_0];
	ld.param.u32 	%r15, [_Z23one_hot_encoding_kernelPfii_param_1];
	ld.param.u32 	%r16, [_Z23one_hot_encoding_kernelPfii_param_2];
	cvta.to.global.u64 	%rd1, %rd2;
	mov.u32 	%r17, %ctaid.x;
	mov.u32 	%r18, %ntid.x;
	mov.u32 	%r19, %tid.x;
	mad.lo.s32 	%r36, %r17, %r18, %r19;
	mov.u32 	%r20, %nctaid.x;
	mul.lo.s32 	%r2, %r18, %r20;
	setp.ge.s32 	%p1, %r36, %r16;
	@%p1 bra 	$L__BB3_7;
	add.s32 	%r21, %r36, %r2;
	max.s32 	%r22, %r16, %r21;
	setp.lt.s32 	%p2, %r21, %r16;
	selp.u32 	%r23, 1, 0, %p2;
	add.s32 	%r24, %r21, %r23;
	sub.s32 	%r25, %r22, %r24;
	div.u32 	%r26, %r25, %r2;
	add.s32 	%r3, %r26, %r23;
	and.b32  	%r27, %r3, 3;
	setp.eq.s32 	%p3, %r27, 3;
	@%p3 bra 	$L__BB3_4;
	sub.s32 	%r34, %r15, %r36;
	add.s32 	%r28, %r3, 1;
	and.b32  	%r29, %r28, 3;
	neg.s32 	%r33, %r29;
$L__BB3_3:
	.pragma "nounroll";
	mul.wide.s32 	%rd3, %r36, 4;
	add.s64 	%rd4, %rd1, %rd3;
	setp.eq.s32 	%p4, %r34, 0;
	selp.f32 	%f1, 0f3F800000, 0f00000000, %p4;
	st.global.f32 	[%rd4], %f1;
	add.s32 	%r36, %r36, %r2;
	sub.s32 	%r34, %r34, %r2;
	add.s32 	%r33, %r33, 1;
	setp.ne.s32 	%p5, %r33, 0;
	@%p5 bra 	$L__BB3_3;
$L__BB3_4:
	setp.lt.u32 	%p6, %r3, 3;
	@%p6 bra 	$L__BB3_7;
	mul.wide.s32 	%rd7, %r2, 4;
$L__BB3_6:
	setp.eq.s32 	%p7, %r36, %r15;
	selp.f32 	%f2, 0f3F800000, 0f00000000, %p7;
	mul.wide.s32 	%rd5, %r36, 4;
	add.s64 	%rd6, %rd1, %rd5;
	st.global.f32 	[%rd6], %f2;
	add.s32 	%r30, %r36, %r2;
	setp.eq.s32 	%p8, %r30, %r15;
	selp.f32 	%f3, 0f3F800000, 0f00000000, %p8;
	add.s64 	%rd8, %rd6, %rd7;
	st.global.f32 	[%rd8], %f3;
	add.s32 	%r31, %r30, %r2;
	setp.eq.s32 	%p9, %r31, %r15;
	selp.f32 	%f4, 0f3F800000, 0f00000000, %p9;
	add.s64 	%rd9, %rd8, %rd7;
	st.global.f32 	[%rd9], %f4;
	add.s32 	%r32, %r31, %r2;
	setp.eq.s32 	%p10, %r32, %r15;
	selp.f32 	%f5, 0f3F800000, 0f00000000, %p10;
	add.s64 	%rd10, %rd9, %rd7;
	st.global.f32 	[%rd10], %f5;
	add.s32 	%r36, %r32, %r2;
	setp.lt.s32 	%p11, %r36, %r16;
	@%p11 bra 	$L__BB3_6;
$L__BB3_7:
	ret;

}
	// .globl	_Z33softmax_cross_entropy_loss_kernelPfS_S_S_i
.visible .entry _Z33softmax_cross_entropy_loss_kernelPfS_S_S_i(
	.param .u64 .ptr .align 1 _Z33softmax_cross_entropy_loss_kernelPfS_S_S_i_param_0,
	.param .u64 .ptr .align 1 _Z33softmax_cross_entropy_loss_kernelPfS_S_S_i_param_1,
	.param .u64 .ptr .align 1 _Z33softmax_cross_entropy_loss_kernelPfS_S_S_i_param_2,
	.param .u64 .ptr .align 1 _Z33softmax_cross_entropy_loss_kernelPfS_S_S_i_param_3,
	.param .u32 _Z33softmax_cross_entropy_loss_kernelPfS_S_S_i_param_4
)
{
	.reg .pred 	%p<11>;
	.reg .b32 	%r<23>;
	.reg .b32 	%f<38>;
	.reg .b64 	%rd<15>;

	ld.param.u64 	%rd4, [_Z33softmax_cross_entropy_loss_kernelPfS_S_S_i_param_0];
	ld.param.u64 	%rd5, [_Z33softmax_cross_entropy_loss_kernelPfS_S_S_i_param_1];
	ld.param.u64 	%rd6, [_Z33softmax_cross_entropy_loss_kernelPfS_S_S_i_param_2];
	ld.param.u64 	%rd7, [_Z33softmax_cross_entropy_loss_kernelPfS_S_S_i_param_3];
	ld.param.u32 	%r10, [_Z33softmax_cross_entropy_loss_kernelPfS_S_S_i_param_4];
	mov.u32 	%r11, %ctaid.x;
	mov.u32 	%r22, %ntid.x;
	mov.u32 	%r2, %tid.x;
	mad.lo.s32 	%r21, %r11, %r22, %r2;
	setp.ge.s32 	%p1, %r21, %r10;
	mov.f32 	%f37, 0f00000000;
	@%p1 bra 	$L__BB4_5;
	mov.u32 	%r12, %nctaid.x;
	mul.lo.s32 	%r4, %r22, %r12;
	cvta.to.global.u64 	%rd1, %rd5;
	cvta.to.global.u64 	%rd2, %rd4;
	cvta.to.global.u64 	%rd3, %rd6;
$L__BB4_2:
	mul.wide.s32 	%rd8, %r21, 4;
	add.s64 	%rd9, %rd1, %rd8;
	ld.global.f32 	%f1, [%rd9];
	setp.leu.f32 	%p2, %f1, 0f00000000;
	mov.f32 	%f37, 0f00000000;
	@%p2 bra 	$L__BB4_4;
	neg.f32 	%f7, %f1;
	add.s64 	%rd11, %rd2, %rd8;
	ld.global.f32 	%f8, [%rd11];
	add.f32 	%f9, %f8, 0f26901D7D;
	setp.lt.f32 	%p3, %f9, 0f00800000;
	mul.f32 	%f10, %f9, 0f4B000000;
	selp.f32 	%f11, %f10, %f9, %p3;
	selp.f32 	%f12, 0fC1B80000, 0f00000000, %p3;
	mov.b32 	%r13, %f11;
	add.s32 	%r14, %r13, -1059760811;
	and.b32  	%r15, %r14, -8388608;
	sub.s32 	%r16, %r13, %r15;
	mov.b32 	%f13, %r16;
	cvt.rn.f32.s32 	%f14, %r15;
	fma.rn.f32 	%f15, %f14, 0f34000000, %f12;
	add.f32 	%f16, %f13, 0fBF800000;
	fma.rn.f32 	%f17, %f16, 0fBE055027, 0f3E1039F6;
	fma.rn.f32 	%f18, %f17, %f16, 0fBDF8CDCC;
	fma.rn.f32 	%f19, %f18, %f16, 0f3E0F2955;
	fma.rn.f32 	%f20, %f19, %f16, 0fBE2AD8B9;
	fma.rn.f32 	%f21, %f20, %f16, 0f3E4CED0B;
	fma.rn.f32 	%f22, %f21, %f16, 0fBE7FFF22;
	fma.rn.f32 	%f23, %f22, %f16, 0f3EAAAA78;
	fma.rn.f32 	%f24, %f23, %f16, 0fBF000000;
	mul.f32 	%f25, %f16, %f24;
	fma.rn.f32 	%f26, %f25, %f16, %f16;
	fma.rn.f32 	%f27, %f15, 0f3F317218, %f26;
	setp.gt.u32 	%p4, %r13, 2139095039;
	fma.rn.f32 	%f28, %f11, 0f7F800000, 0f7F800000;
	selp.f32 	%f29, %f28, %f27, %p4;
	setp.eq.f32 	%p5, %f11, 0f00000000;
	selp.f32 	%f30, 0fFF800000, %f29, %p5;
	mul.f32 	%f37, %f30, %f7;
$L__BB4_4:
	add.s64 	%rd13, %rd3, %rd8;
	st.global.f32 	[%rd13], %f37;
	add.s32 	%r21, %r21, %r4;
	setp.lt.s32 	%p6, %r21, %r10;
	@%p6 bra 	$L__BB4_2;
$L__BB4_5:
	shl.b32 	%r17, %r2, 2;
	mov.u32 	%r18, shared_grad;
	add.s32 	%r7, %r18, %r17;
	st.shared.f32 	[%r7], %f37;
	bar.sync 	0;
	setp.lt.u32 	%p7, %r22, 2;
	@%p7 bra 	$L__BB4_9;
$L__BB4_6:
	shr.u32 	%r9, %r22, 1;
	setp.ge.u32 	%p8, %r2, %r9;
	@%p8 bra 	$L__BB4_8;
	shl.b32 	%r19, %r9, 2;
	add.s32 	%r20, %r7, %r19;
	ld.shared.f32 	%f31, [%r20];
	ld.shared.f32 	%f32, [%r7];
	add.f32 	%f33, %f31, %f32;
	st.shared.f32 	[%r7], %f33;
$L__BB4_8:
	bar.sync 	0;
	setp.gt.u32 	%p9, %r22, 3;
	mov.u32 	%r22, %r9;
	@%p9 bra 	$L__BB4_6;
$L__BB4_9:
	setp.ne.s32 	%p10, %r2, 0;
	@%p10 bra 	$L__BB4_11;
	ld.shared.f32 	%f34, [shared_grad];
	cvta.to.global.u64 	%rd14, %rd7;
	atom.global.add.f32 	%f35, [%rd14], %f34;
$L__BB4_11:
	ret;

}
	// .globl	_Z34backward_cross_entropy_loss_kernelPfS_S_S_i
.visible .entry _Z34backward_cross_entropy_loss_kernelPfS_S_S_i(
	.param .u64 .ptr .align 1 _Z34backward_cross_entropy_loss_kernelPfS_S_S_i_param_0,
	.param .u64 .ptr .align 1 _Z34backward_cross_entropy_loss_kernelPfS_S_S_i_param_1,
	.param .u64 .ptr .align 1 _Z34backward_cross_entropy_loss_kernelPfS_S_S_i_param_2,
	.param .u64 .ptr .align 1 _Z34backward_cross_entropy_loss_kernelPfS_S_S_i_param_3,
	.param .u32 _Z34backward_cross_entropy_loss_kernelPfS_S_S_i_param_4
)
{
	.reg .pred 	%p<7>;
	.reg .b32 	%r<31>;
	.reg .b32 	%f<26>;
	.reg .b64 	%rd<32>;

	ld.param.u64 	%rd5, [_Z34backward_cross_entropy_loss_kernelPfS_S_S_i_param_0];
	ld.param.u64 	%rd6, [_Z34backward_cross_entropy_loss_kernelPfS_S_S_i_param_1];
	ld.param.u64 	%rd7, [_Z34backward_cross_entropy_loss_kernelPfS_S_S_i_param_2];
	ld.param.u64 	%rd8, [_Z34backward_cross_entropy_loss_kernelPfS_S_S_i_param_3];
	ld.param.u32 	%r12, [_Z34backward_cross_entropy_loss_kernelPfS_S_S_i_param_4];
	cvta.to.global.u64 	%rd1, %rd8;
	cvta.to.global.u64 	%rd2, %rd7;
	cvta.to.global.u64 	%rd3, %rd6;
	cvta.to.global.u64 	%rd4, %rd5;
	mov.u32 	%r13, %ctaid.x;
	mov.u32 	%r14, %ntid.x;
	mov.u32 	%r15, %tid.x;
	mad.lo.s32 	%r29, %r13, %r14, %r15;
	mov.u32 	%r16, %nctaid.x;
	mul.lo.s32 	%r2, %r14, %r16;
	setp.ge.s32 	%p1, %r29, %r12;
	@%p1 bra 	$L__BB5_7;
	add.s32 	%r17, %r29, %r2;
	max.s32 	%r18, %r12, %r17;
	setp.lt.s32 	%p2, %r17, %r12;
	selp.u32 	%r19, 1, 0, %p2;
	add.s32 	%r20, %r17, %r19;
	sub.s32 	%r21, %r18, %r20;
	div.u32 	%r22, %r21, %r2;
	add.s32 	%r3, %r22, %r19;
	and.b32  	%r23, %r3, 3;
	setp.eq.s32 	%p3, %r23, 3;
	@%p3 bra 	$L__BB5_4;
	add.s32 	%r24, %r3, 1;
	and.b32  	%r25, %r24, 3;
	neg.s32 	%r27, %r25;
$L__BB5_3:
	.pragma "nounroll";
	mul.wide.s32 	%rd9, %r29, 4;
	add.s64 	%rd10, %rd1, %rd9;
	add.s64 	%rd11, %rd2, %rd9;
	add.s64 	%rd12, %rd3, %rd9;
	add.s64 	%rd13, %rd4, %rd9;
	ld.global.f32 	%f1, [%rd13];
	ld.global.f32 	%f2, [%rd12];
	sub.f32 	%f3, %f1, %f2;
	ld.global.f32 	%f4, [%rd11];
	mul.f32 	%f5, %f3, %f4;
	st.global.f32 	[%rd10], %f5;
	add.s32 	%r29, %r29, %r2;
	add.s32 	%r27, %r27, 1;
	setp.ne.s32 	%p4, %r27, 0;
	@%p4 bra 	$L__BB5_3;
$L__BB5_4:
	setp.lt.u32 	%p5, %r3, 3;
	@%p5 bra 	$L__BB5_7;
	mul.wide.s32 	%rd19, %r2, 4;
	shl.b32 	%r26, %r2, 2;
$L__BB5_6:
	mul.wide.s32 	%rd14, %r29, 4;
	add.s64 	%rd15, %rd4, %rd14;
	ld.global.f32 	%f6, [%rd15];
	add.s64 	%rd16, %rd3, %rd14;
	ld.global.f32 	%f7, [%rd16];
	sub.f32 	%f8, %f6, %f7;
	add.s64 	%rd17, %rd2, %rd14;
	ld.global.f32 	%f9, [%rd17];
	mul.f32 	%f10, %f8, %f9;
	add.s64 	%rd18, %rd1, %rd14;
	st.global.f32 	[%rd18], %f10;
	add.s64 	%rd20, %rd15, %rd19;
	ld.global.f32 	%f11, [%rd20];
	add.s64 	%rd21, %rd16, %rd19;
	ld.global.f32 	%f12, [%rd21];
	sub.f32 	%f13, %f11, %f12;
	add.s64 	%rd22, %rd17, %rd19;
	ld.global.f32 	%f14, [%rd22];
	mul.f32 	%f15, %f13, %f14;
	add.s64 	%rd23, %rd18, %rd19;
	st.global.f32 	[%rd23], %f15;
	add.s64 	%rd24, %rd20, %rd19;
	ld.global.f32 	%f16, [%rd24];
	add.s64 	%rd25, %rd21, %rd19;
	ld.global.f32 	%f17, [%rd25];
	sub.f32 	%f18, %f16, %f17;
	add.s64 	%rd26, %rd22, %rd19;
	ld.global.f32 	%f19, [%rd26];
	mul.f32 	%f20, %f18, %f19;
	add.s64 	%rd27, %rd23, %rd19;
	st.global.f32 	[%rd27], %f20;
	add.s64 	%rd28, %rd24, %rd19;
	ld.global.f32 	%f21, [%rd28];
	add.s64 	%rd29, %rd25, %rd19;
	ld.global.f32 	%f22, [%rd29];
	sub.f32 	%f23, %f21, %f22;
	add.s64 	%rd30, %rd26, %rd19;
	ld.global.f32 	%f24, [%rd30];
	mul.f32 	%f25, %f23, %f24;
	add.s64 	%rd31, %rd27, %rd19;
	st.global.f32 	[%rd31], %f25;
	add.s32 	%r29, %r26, %r29;
	setp.lt.s32 	%p6, %r29, %r12;
	@%p6 bra 	$L__BB5_6;
$L__BB5_7:
	ret;

}
	// .globl	_Z41backward_cross_entropy_loss_kernel_simplePfS_S_i
.visible .entry _Z41backward_cross_entropy_loss_kernel_simplePfS_S_i(
	.param .u64 .ptr .align 1 _Z41backward_cross_entropy_loss_kernel_simplePfS_S_i_param_0,
	.param .u64 .ptr .align 1 _Z41backward_cross_entropy_loss_kernel_simplePfS_S_i_param_1,
	.param .u64 .ptr .align 1 _Z41backward_cross_entropy_loss_kernel_simplePfS_S_i_param_2,
	.param .u32 _Z41backward_cross_entropy_loss_kernel_simplePfS_S_i_param_3
)
{
	.reg .pred 	%p<7>;
	.reg .b32 	%r<31>;
	.reg .b32 	%f<16>;
	.reg .b64 	%rd<25>;

	ld.param.u64 	%rd4, [_Z41backward_cross_entropy_loss_kernel_simplePfS_S_i_param_0];
	ld.param.u64 	%rd5, [_Z41backward_cross_entropy_loss_kernel_simplePfS_S_i_param_1];
	ld.param.u64 	%rd6, [_Z41backward_cross_entropy_loss_kernel_simplePfS_S_i_param_2];
	ld.param.u32 	%r12, [_Z41backward_cross_entropy_loss_kernel_simplePfS_S_i_param_3];
	cvta.to.global.u64 	%rd1, %rd6;
	cvta.to.global.u64 	%rd2, %rd5;
	cvta.to.global.u64 	%rd3, %rd4;
	mov.u32 	%r13, %ctaid.x;
	mov.u32 	%r14, %ntid.x;
	mov.u32 	%r15, %tid.x;
	mad.lo.s32 	%r29, %r13, %r14, %r15;
	mov.u32 	%r16, %nctaid.x;
	mul.lo.s32 	%r2, %r14, %r16;
	setp.ge.s32 	%p1, %r29, %r12;
	@%p1 bra 	$L__BB6_7;
	add.s32 	%r17, %r29, %r2;
	max.s32 	%r18, %r12, %r17;
	setp.lt.s32 	%p2, %r17, %r12;
	selp.u32 	%r19, 1, 0, %p2;
	add.s32 	%r20, %r17, %r19;
	sub.s32 	%r21, %r18, %r20;
	div.u32 	%r22, %r21, %r2;
	add.s32 	%r3, %r22, %r19;
	and.b32  	%r23, %r3, 3;
	setp.eq.s32 	%p3, %r23, 3;
	@%p3 bra 	$L__BB6_4;
	add.s32 	%r24, %r3, 1;
	and.b32  	%r25, %r24, 3;
	neg.s32 	%r27, %r25;
$L__BB6_3:
	.pragma "nounroll";
	mul.wide.s32 	%rd7, %r29, 4;
	add.s64 	%rd8, %rd1, %rd7;
	add.s64 	%rd9, %rd2, %rd7;
	add.s64 	%rd10, %rd3, %rd7;
	ld.global.f32 	%f1, [%rd10];
	ld.global.f32 	%f2, [%rd9];
	sub.f32 	%f3, %f1, %f2;
	st.global.f32 	[%rd8], %f3;
	add.s32 	%r29, %r29, %r2;
	add.s32 	%r27, %r27, 1;
	setp.ne.s32 	%p4, %r27, 0;
	@%p4 bra 	$L__BB6_3;
$L__BB6_4:
	setp.lt.u32 	%p5, %r3, 3;
	@%p5 bra 	$L__BB6_7;
	mul.wide.s32 	%rd15, %r2, 4;
	shl.b32 	%r26, %r2, 2;
$L__BB6_6:
	mul.wide.s32 	%rd11, %r29, 4;
	add.s64 	%rd12, %rd3, %rd11;
	ld.global.f32 	%f4, [%rd12];
	add.s64 	%rd13, %rd2, %rd11;
	ld.global.f32 	%f5, [%rd13];
	sub.f32 	%f6, %f4, %f5;
	add.s64 	%rd14, %rd1, %rd11;
	st.global.f32 	[%rd14], %f6;
	add.s64 	%rd16, %rd12, %rd15;
	ld.global.f32 	%f7, [%rd16];
	add.s64 	%rd17, %rd13, %rd15;
	ld.global.f32 	%f8, [%rd17];
	sub.f32 	%f9, %f7, %f8;
	add.s64 	%rd18, %rd14, %rd15;
	st.global.f32 	[%rd18], %f9;
	add.s64 	%rd19, %rd16, %rd15;
	ld.global.f32 	%f10, [%rd19];
	add.s64 	%rd20, %rd17, %rd15;
	ld.global.f32 	%f11, [%rd20];
	sub.f32 	%f12, %f10, %f11;
	add.s64 	%rd21, %rd18, %rd15;
	st.global.f32 	[%rd21], %f12;
	add.s64 	%rd22, %rd19, %rd15;
	ld.global.f32 	%f13, [%rd22];
	add.s64 	%rd23, %rd20, %rd15;
	ld.global.f32 	%f14, [%rd23];
	sub.f32 	%f15, %f13, %f14;
	add.s64 	%rd24, %rd21, %rd15;
	st.global.f32 	[%rd24], %f15;
	add.s32 	%r29, %r26, %r29;
	setp.lt.s32 	%p6, %r29, %r12;
	@%p6 bra 	$L__BB6_6;
$L__BB6_7:
	ret;

}


// ===== COMPILED SASS (sm_100) =====

	.target	sm_100

	.elftype	@"ET_EXEC"


//--------------------- .note.nv.tkinfo           --------------------------
	.section	.note.nv.tkinfo,"",@"SHT_NOTE"
	.sectionflags	@"SHF_NOTE_NV_TKINFO"
	.tkinfo
        /*0018*/ 	.word	0x00000002
        /*0030*/ 	.string	""
        /*0030*/ 	.string	"ptxas"
        /*0030*/ 	.string	"Cuda compilation tools, release 13.0, V13.0.88"
        /*0030*/ 	.string	"Build cuda_13.0.r13.0/compiler.36424714_0"
        /*0030*/ 	.string	"-arch sm_100 -m 64 "



//--------------------- .note.nv.cuinfo           --------------------------
	.section	.note.nv.cuinfo,"",@"SHT_NOTE"
	.sectionflags	@"SHF_NOTE_NV_CUINFO"
        /*0018*/ 	.short	0x0002
        /*001a*/ 	.short	0x0064
        /*001c*/ 	.short	0x0082
	.zero		2


//--------------------- .nv.info                  --------------------------
	.section	.nv.info,"",@"SHT_CUDA_INFO"
	.align	4


	//----- nvinfo : EIATTR_REGCOUNT
	.align		4
        /*0000*/ 	.byte	0x04, 0x2f
        /*0002*/ 	.short	(.L_1 - .L_0)
	.align		4
.L_0:
        /*0004*/ 	.word	index@(_Z15mse_loss_kernelPfS_S_S_i)
        /*0008*/ 	.word	0x00000020


	//----- nvinfo : EIATTR_FRAME_SIZE
	.align		4
.L_1:
        /*000c*/ 	.byte	0x04, 0x11
        /*000e*/ 	.short	(.L_3 - .L_2)
	.align		4
.L_2:
        /*0010*/ 	.word	index@(_Z15mse_loss_kernelPfS_S_S_i)
        /*0014*/ 	.word	0x00000000


	//----- nvinfo : EIATTR_REGCOUNT
	.align		4
.L_3:
        /*0018*/ 	.byte	0x04, 0x2f
        /*001a*/ 	.short	(.L_5 - .L_4)
	.align		4
.L_4:
        /*001c*/ 	.word	index@(_Z24backward_mse_loss_kernelPfS_S_S_i)
        /*0020*/ 	.word	0x00000018


	//----- nvinfo : EIATTR_FRAME_SIZE
	.align		4
.L_5:
        /*0024*/ 	.byte	0x04, 0x11
        /*0026*/ 	.short	(.L_7 - .L_6)
	.align		4
.L_6:
        /*0028*/ 	.word	index@($__internal_1_$__cuda_sm3x_div_rn_noftz_f32_slowpath)
        /*002c*/ 	.word	0x00000000


	//----- nvinfo : EIATTR_FRAME_SIZE
	.align		4
.L_7:
        /*0030*/ 	.byte	0x04, 0x11
        /*0032*/ 	.short	(.L_9 - .L_8)
	.align		4
.L_8:
        /*0034*/ 	.word	index@(_Z24backward_mse_loss_kernelPfS_S_S_i)
        /*0038*/ 	.word	0x00000000


	//----- nvinfo : EIATTR_REGCOUNT
	.align		4
.L_9:
        /*003c*/ 	.byte	0x04, 0x2f
        /*003e*/ 	.short	(.L_11 - .L_10)
	.align		4
.L_10:
        /*0040*/ 	.word	index@(_Z31backward_mse_loss_kernel_simplePfS_S_i)
        /*0044*/ 	.word	0x00000018


	//----- nvinfo : EIATTR_FRAME_SIZE
	.align		4
.L_11:
        /*0048*/ 	.byte	0x04, 0x11
        /*004a*/ 	.short	(.L_13 - .L_12)
	.align		4
.L_12:
        /*004c*/ 	.word	index@($__internal_0_$__cuda_sm3x_div_rn_noftz_f32_slowpath)
        /*0050*/ 	.word	0x00000000


	//----- nvinfo : EIATTR_FRAME_SIZE
	.align		4
.L_13:
        /*0054*/ 	.byte	0x04, 0x11
        /*0056*/ 	.short	(.L_15 - .L_14)
	.align		4
.L_14:
        /*0058*/ 	.word	index@(_Z31backward_mse_loss_kernel_simplePfS_S_i)
        /*005c*/ 	.word	0x00000000


	//----- nvinfo : EIATTR_REGCOUNT
	.align		4
.L_15:
        /*0060*/ 	.byte	0x04, 0x2f
        /*0062*/ 	.short	(.L_17 - .L_16)
	.align		4
.L_16:
        /*0064*/ 	.word	index@(_Z23one_hot_encoding_kernelPfii)
        /*0068*/ 	.word	0x00000018


	//----- nvinfo : EIATTR_FRAME_SIZE
	.align		4
.L_17:
        /*006c*/ 	.byte	0x04, 0x11
        /*006e*/ 	.short	(.L_19 - .L_18)
	.align		4
.L_18:
        /*0070*/ 	.word	index@(_Z23one_hot_encoding_kernelPfii)
        /*0074*/ 	.word	0x00000000


	//----- nvinfo : EIATTR_REGCOUNT
	.align		4
.L_19:
        /*0078*/ 	.byte	0x04, 0x2f
        /*007a*/ 	.short	(.L_21 - .L_20)
	.align		4
.L_20:
        /*007c*/ 	.word	index@(_Z33softmax_cross_entropy_loss_kernelPfS_S_S_i)
        /*0080*/ 	.word	0x00000018


	//----- nvinfo : EIATTR_FRAME_SIZE
	.align		4
.L_21:
        /*0084*/ 	.byte	0x04, 0x11
        /*0086*/ 	.short	(.L_23 - .L_22)
	.align		4
.L_22:
        /*0088*/ 	.word	index@(_Z33softmax_cross_entropy_loss_kernelPfS_S_S_i)
        /*008c*/ 	.word	0x00000000


	//----- nvinfo : EIATTR_REGCOUNT
	.align		4
.L_23:
        /*0090*/ 	.byte	0x04, 0x2f
        /*0092*/ 	.short	(.L_25 - .L_24)
	.align		4
.L_24:
        /*0094*/ 	.word	index@(_Z34backward_cross_entropy_loss_kernelPfS_S_S_i)
        /*0098*/ 	.word	0x00000018


	//----- nvinfo : EIATTR_FRAME_SIZE
	.align		4
.L_25:
        /*009c*/ 	.byte	0x04, 0x11
        /*009e*/ 	.short	(.L_27 - .L_26)
	.align		4
.L_26:
        /*00a0*/ 	.word	index@(_Z34backward_cross_entropy_loss_kernelPfS_S_S_i)
        /*00a4*/ 	.word	0x00000000


	//----- nvinfo : EIATTR_REGCOUNT
	.align		4
.L_27:
        /*00a8*/ 	.byte	0x04, 0x2f
        /*00aa*/ 	.short	(.L_29 - .L_28)
	.align		4
.L_28:
        /*00ac*/ 	.word	index@(_Z41backward_cross_entropy_loss_kernel_simplePfS_S_i)
        /*00b0*/ 	.word	0x0000001a


	//----- nvinfo : EIATTR_FRAME_SIZE
	.align		4
.L_29:
        /*00b4*/ 	.byte	0x04, 0x11
        /*00b6*/ 	.short	(.L_31 - .L_30)
	.align		4
.L_30:
        /*00b8*/ 	.word	index@(_Z41backward_cross_entropy_loss_kernel_simplePfS_S_i)
        /*00bc*/ 	.word	0x00000000


	//----- nvinfo : EIATTR_MIN_STACK_SIZE
	.align		4
.L_31:
        /*00c0*/ 	.byte	0x04, 0x12
        /*00c2*/ 	.short	(.L_33 - .L_32)
	.align		4
.L_32:
        /*00c4*/ 	.word	index@(_Z41backward_cross_entropy_loss_kernel_simplePfS_S_i)
        /*00c8*/ 	.word	0x00000000


	//----- nvinfo : EIATTR_MIN_STACK_SIZE
	.align		4
.L_33:
        /*00cc*/ 	.byte	0x04, 0x12
        /*00ce*/ 	.short	(.L_35 - .L_34)
	.align		4
.L_34:
        /*00d0*/ 	.word	index@(_Z34backward_cross_entropy_loss_kernelPfS_S_S_i)
        /*00d4*/ 	.word	0x00000000


	//----- nvinfo : EIATTR_MIN_STACK_SIZE
	.align		4
.L_35:
        /*00d8*/ 	.byte	0x04, 0x12
        /*00da*/ 	.short	(.L_37 - .L_36)
	.align		4
.L_36:
        /*00dc*/ 	.word	index@(_Z33softmax_cross_entropy_loss_kernelPfS_S_S_i)
        /*00e0*/ 	.word	0x00000000


	//----- nvinfo : EIATTR_MIN_STACK_SIZE
	.align		4
.L_37:
        /*00e4*/ 	.byte	0x04, 0x12
        /*00e6*/ 	.short	(.L_39 - .L_38)
	.align		4
.L_38:
        /*00e8*/ 	.word	index@(_Z23one_hot_encoding_kernelPfii)
        /*00ec*/ 	.word	0x00000000


	//----- nvinfo : EIATTR_MIN_STACK_SIZE
	.align		4
.L_39:
        /*00f0*/ 	.byte	0x04, 0x12
        /*00f2*/ 	.short	(.L_41 - .L_40)
	.align		4
.L_40:
        /*00f4*/ 	.word	index@(_Z31backward_mse_loss_kernel_simplePfS_S_i)
        /*00f8*/ 	.word	0x00000000


	//----- nvinfo : EIATTR_MIN_STACK_SIZE
	.align		4
.L_41:
        /*00fc*/ 	.byte	0x04, 0x12
        /*00fe*/ 	.short	(.L_43 - .L_42)
	.align		4
.L_42:
        /*0100*/ 	.word	index@(_Z24backward_mse_loss_kernelPfS_S_S_i)
        /*0104*/ 	.word	0x00000000


	//----- nvinfo : EIATTR_MIN_STACK_SIZE
	.align		4
.L_43:
        /*0108*/ 	.byte	0x04, 0x12
        /*010a*/ 	.short	(.L_45 - .L_44)
	.align		4
.L_44:
        /*010c*/ 	.word	index@(_Z15mse_loss_kernelPfS_S_S_i)
        /*0110*/ 	.word	0x00000000
.L_45:


//--------------------- .nv.compat                --------------------------
	.section	.nv.compat,"",@"SHT_CUDA_COMPAT_INFO"
	.align	4
        /*0000*/ 	.byte	0x02, 0x09, 0x00, 0x00, 0x02, 0x02, 0x01, 0x00, 0x02, 0x05, 0x05, 0x00, 0x03, 0x07, 0x01, 0x01
        /*0010*/ 	.byte	0x02, 0x03, 0x00, 0x00, 0x02, 0x06, 0x01, 0x00, 0x04, 0x0b, 0x08, 0x00, 0x01, 0x00, 0x00, 0x00
        /*0020*/ 	.byte	0x00, 0x00, 0x00, 0x00


//--------------------- .nv.info._Z41backward_cross_entropy_loss_kernel_simplePfS_S_i --------------------------
	.section	.nv.info._Z41backward_cross_entropy_loss_kernel_simplePfS_S_i,"",@"SHT_CUDA_INFO"
	.sectionflags	@""
	.align	4


	//----- nvinfo : EIATTR_CUDA_API_VERSION
	.align		4
        /*0000*/ 	.byte	0x04, 0x37
        /*0002*/ 	.short	(.L_47 - .L_46)
.L_46:
        /*0004*/ 	.word	0x00000082


	//----- nvinfo : EIATTR_KPARAM_INFO
	.align		4
.L_47:
        /*0008*/ 	.byte	0x04, 0x17
        /*000a*/ 	.short	(.L_49 - .L_48)
.L_48:
        /*000c*/ 	.word	0x00000000
        /*0010*/ 	.short	0x0003
        /*0012*/ 	.short	0x0018
        /*0014*/ 	.byte	0x00, 0xf0, 0x11, 0x00


	//----- nvinfo : EIATTR_KPARAM_INFO
	.align		4
.L_49:
        /*0018*/ 	.byte	0x04, 0x17
        /*001a*/ 	.short	(.L_51 - .L_50)
.L_50:
        /*001c*/ 	.word	0x00000000
        /*0020*/ 	.short	0x0002
        /*0022*/ 	.short	0x0010
        /*0024*/ 	.byte	0x00, 0xf5, 0x21, 0x00


	//----- nvinfo : EIATTR_KPARAM_INFO
	.align		4
.L_51:
        /*0028*/ 	.byte	0x04, 0x17
        /*002a*/ 	.short	(.L_53 - .L_52)
.L_52:
        /*002c*/ 	.word	0x00000000
        /*0030*/ 	.short	0x0001
        /*0032*/ 	.short	0x0008
        /*0034*/ 	.byte	0x00, 0xf5, 0x21, 0x00


	//----- nvinfo : EIATTR_KPARAM_INFO
	.align		4
.L_53:
        /*0038*/ 	.byte	0x04, 0x17
        /*003a*/ 	.short	(.L_55 - .L_54)
.L_54:
        /*003c*/ 	.word	0x00000000
        /*0040*/ 	.short	0x0000
        /*0042*/ 	.short	0x0000
        /*0044*/ 	.byte	0x00, 0xf5, 0x21, 0x00


	//----- nvinfo : EIATTR_SPARSE_MMA_MASK
	.align		4
.L_55:
        /*0048*/ 	.byte	0x03, 0x50
        /*004a*/ 	.short	0x0000


	//----- nvinfo : EIATTR_MAXREG_COUNT
	.align		4
        /*004c*/ 	.byte	0x03, 0x1b
        /*004e*/ 	.short	0x00ff


	//----- nvinfo : EIATTR_MERCURY_ISA_VERSION
	.align		4
        /*0050*/ 	.byte	0x03, 0x5f
        /*0052*/ 	.short	0x0101


	//----- nvinfo : EIATTR_VRC_CTA_INIT_COUNT
	.align		4
        /*0054*/ 	.byte	0x02, 0x4a
	.zero		1
	.zero		1


	//----- nvinfo : EIATTR_EXIT_INSTR_OFFSETS
	.align		4
        /*0058*/ 	.byte	0x04, 0x1c
        /*005a*/ 	.short	(.L_57 - .L_56)


	//   ....[0]....
.L_56:
        /*005c*/ 	.word	0x00000090


	//   ....[1]....
        /*0060*/ 	.word	0x000003a0


	//   ....[2]....
        /*0064*/ 	.word	0x000005d0


	//----- nvinfo : EIATTR_CRS_STACK_SIZE
	.align		4
.L_57:
        /*0068*/ 	.byte	0x04, 0x1e
        /*006a*/ 	.short	(.L_59 - .L_58)
.L_58:
        /*006c*/ 	.word	0x00000000


	//----- nvinfo : EIATTR_CBANK_PARAM_SIZE
	.align		4
.L_59:
        /*0070*/ 	.byte	0x03, 0x19
        /*0072*/ 	.short	0x001c


	//----- nvinfo : EIATTR_PARAM_CBANK
	.align		4
        /*0074*/ 	.byte	0x04, 0x0a
        /*0076*/ 	.short	(.L_61 - .L_60)
	.align		4
.L_60:
        /*0078*/ 	.word	index@(.nv.constant0._Z41backward_cross_entropy_loss_kernel_simplePfS_S_i)
        /*007c*/ 	.short	0x0380
        /*007e*/ 	.short	0x001c


	//----- nvinfo : EIATTR_SW_WAR
	.align		4
.L_61:
        /*0080*/ 	.byte	0x04, 0x36
        /*0082*/ 	.short	(.L_63 - .L_62)
.L_62:
        /*0084*/ 	.word	0x00000008
.L_63:


//--------------------- .nv.info._Z34backward_cross_entropy_loss_kernelPfS_S_S_i --------------------------
	.section	.nv.info._Z34backward_cross_entropy_loss_kernelPfS_S_S_i,"",@"SHT_CUDA_INFO"
	.sectionflags	@""
	.align	4


	//----- nvinfo : EIATTR_CUDA_API_VERSION
	.align		4
        /*0000*/ 	.byte	0x04, 0x37
        /*0002*/ 	.short	(.L_65 - .L_64)
.L_64:
        /*0004*/ 	.word	0x00000082


	//----- nvinfo : EIATTR_KPARAM_INFO
	.align		4
.L_65:
        /*0008*/ 	.byte	0x04, 0x17
        /*000a*/ 	.short	(.L_67 - .L_66)
.L_66:
        /*000c*/ 	.word	0x00000000
        /*0010*/ 	.short	0x0004
        /*0012*/ 	.short	0x0020
        /*0014*/ 	.byte	0x00, 0xf0, 0x11, 0x00


	//----- nvinfo : EIATTR_KPARAM_INFO
	.align		4
.L_67:
        /*0018*/ 	.byte	0x04, 0x17
        /*001a*/ 	.short	(.L_69 - .L_68)
.L_68:
        /*001c*/ 	.word	0x00000000
        /*0020*/ 	.short	0x0003
        /*0022*/ 	.short	0x0018
        /*0024*/ 	.byte	0x00, 0xf5, 0x21, 0x00


	//----- nvinfo : EIATTR_KPARAM_INFO
	.align		4
.L_69:
        /*0028*/ 	.byte	0x04, 0x17
        /*002a*/ 	.short	(.L_71 - .L_70)
.L_70:
        /*002c*/ 	.word	0x00000000
        /*0030*/ 	.short	0x0002
        /*0032*/ 	.short	0x0010
        /*0034*/ 	.byte	0x00, 0xf5, 0x21, 0x00


	//----- nvinfo : EIATTR_KPARAM_INFO
	.align		4
.L_71:
        /*0038*/ 	.byte	0x04, 0x17
        /*003a*/ 	.short	(.L_73 - .L_72)
.L_72:
        /*003c*/ 	.word	0x00000000
        /*0040*/ 	.short	0x0001
        /*0042*/ 	.short	0x0008
        /*0044*/ 	.byte	0x00, 0xf5, 0x21, 0x00


	//----- nvinfo : EIATTR_KPARAM_INFO
	.align		4
.L_73:
        /*0048*/ 	.byte	0x04, 0x17
        /*004a*/ 	.short	(.L_75 - .L_74)
.L_74:
        /*004c*/ 	.word	0x00000000
        /*0050*/ 	.short	0x0000
        /*0052*/ 	.short	0x0000
        /*0054*/ 	.byte	0x00, 0xf5, 0x21, 0x00


	//----- nvinfo : EIATTR_SPARSE_MMA_MASK
	.align		4
.L_75:
        /*0058*/ 	.byte	0x03, 0x50
        /*005a*/ 	.short	0x0000


	//----- nvinfo : EIATTR_MAXREG_COUNT
	.align		4
        /*005c*/ 	.byte	0x03, 0x1b
        /*005e*/ 	.short	0x00ff


	//----- nvinfo : EIATTR_MERCURY_ISA_VERSION
	.align		4
        /*0060*/ 	.byte	0x03, 0x5f
        /*0062*/ 	.short	0x0101


	//----- nvinfo : EIATTR_VRC_CTA_INIT_COUNT
	.align		4
        /*0064*/ 	.byte	0x02, 0x4a
	.zero		1
	.zero		1


	//----- nvinfo : EIATTR_EXIT_INSTR_OFFSETS
	.align		4
        /*0068*/ 	.byte	0x04, 0x1c
        /*006a*/ 	.short	(.L_77 - .L_76)


	//   ....[0]....
.L_76:
        /*006c*/ 	.word	0x00000090


	//   ....[1]....
        /*0070*/ 	.word	0x000003e0


	//   ....[2]....
        /*0074*/ 	.word	0x000006e0


	//----- nvinfo : EIATTR_CRS_STACK_SIZE
	.align		4
.L_77:
        /*0078*/ 	.byte	0x04, 0x1e
        /*007a*/ 	.short	(.L_79 - .L_78)
.L_78:
        /*007c*/ 	.word	0x00000000


	//----- nvinfo : EIATTR_CBANK_PARAM_SIZE
	.align		4
.L_79:
        /*0080*/ 	.byte	0x03, 0x19
        /*0082*/ 	.short	0x0024


	//----- nvinfo : EIATTR_PARAM_CBANK
	.align		4
        /*0084*/ 	.byte	0x04, 0x0a
        /*0086*/ 	.short	(.L_81 - .L_80)
	.align		4
.L_80:
        /*0088*/ 	.word	index@(.nv.constant0._Z34backward_cross_entropy_loss_kernelPfS_S_S_i)
        /*008c*/ 	.short	0x0380
        /*008e*/ 	.short	0x0024


	//----- nvinfo : EIATTR_SW_WAR
	.align		4
.L_81:
        /*0090*/ 	.byte	0x04, 0x36
        /*0092*/ 	.short	(.L_83 - .L_82)
.L_82:
        /*0094*/ 	.word	0x00000008
.L_83:


//--------------------- .nv.info._Z33softmax_cross_entropy_loss_kernelPfS_S_S_i --------------------------
	.section	.nv.info._Z33softmax_cross_entropy_loss_kernelPfS_S_S_i,"",@"SHT_CUDA_INFO"
	.sectionflags	@""
	.align	4


	//----- nvinfo : EIATTR_CUDA_API_VERSION
	.align		4
        /*0000*/ 	.byte	0x04, 0x37
        /*0002*/ 	.short	(.L_85 - .L_84)
.L_84:
        /*0004*/ 	.word	0x00000082


	//----- nvinfo : EIATTR_KPARAM_INFO
	.align		4
.L_85:
        /*0008*/ 	.byte	0x04, 0x17
        /*000a*/ 	.short	(.L_87 - .L_86)
.L_86:
        /*000c*/ 	.word	0x00000000
        /*0010*/ 	.short	0x0004
        /*0012*/ 	.short	0x0020
        /*0014*/ 	.byte	0x00, 0xf0, 0x11, 0x00


	//----- nvinfo : EIATTR_KPARAM_INFO
	.align		4
.L_87:
        /*0018*/ 	.byte	0x04, 0x17
        /*001a*/ 	.short	(.L_89 - .L_88)
.L_88:
        /*001c*/ 	.word	0x00000000
        /*0020*/ 	.short	0x0003
        /*0022*/ 	.short	0x0018
        /*0024*/ 	.byte	0x00, 0xf5, 0x21, 0x00


	//----- nvinfo : EIATTR_KPARAM_INFO
	.align		4
.L_89:
        /*0028*/ 	.byte	0x04, 0x17
        /*002a*/ 	.short	(.L_91 - .L_90)
.L_90:
        /*002c*/ 	.word	0x00000000
        /*0030*/ 	.short	0x0002
        /*0032*/ 	.short	0x0010
        /*0034*/ 	.byte	0x00, 0xf5, 0x21, 0x00


	//----- nvinfo : EIATTR_KPARAM_INFO
	.align		4
.L_91:
        /*0038*/ 	.byte	0x04, 0x17
        /*003a*/ 	.short	(.L_93 - .L_92)
.L_92:
        /*003c*/ 	.word	0x00000000
        /*0040*/ 	.short	0x0001
        /*0042*/ 	.short	0x0008
        /*0044*/ 	.byte	0x00, 0xf5, 0x21, 0x00


	//----- nvinfo : EIATTR_KPARAM_INFO
	.align		4
.L_93:
        /*0048*/ 	.byte	0x04, 0x17
        /*004a*/ 	.short	(.L_95 - .L_94)
.L_94:
        /*004c*/ 	.word	0x00000000
        /*0050*/ 	.short	0x0000
        /*0052*/ 	.short	0x0000
        /*0054*/ 	.byte	0x00, 0xf5, 0x21, 0x00


	//----- nvinfo : EIATTR_SPARSE_MMA_MASK
	.align		4
.L_95:
        /*0058*/ 	.byte	0x03, 0x50
        /*005a*/ 	.short	0x0000


	//----- nvinfo : EIATTR_MAXREG_COUNT
	.align		4
        /*005c*/ 	.byte	0x03, 0x1b
        /*005e*/ 	.short	0x00ff


	//----- nvinfo : EIATTR_NUM_BARRIERS
	.align		4
        /*0060*/ 	.byte	0x02, 0x4c
        /*0062*/ 	.byte	0x01
	.zero		1


	//----- nvinfo : EIATTR_MERCURY_ISA_VERSION
	.align		4
        /*0064*/ 	.byte	0x03, 0x5f
        /*0066*/ 	.short	0x0101


	//----- nvinfo : EIATTR_VRC_CTA_INIT_COUNT
	.align		4
        /*0068*/ 	.byte	0x02, 0x4a
	.zero		1
	.zero		1


	//----- nvinfo : EIATTR_EXIT_INSTR_OFFSETS
	.align		4
        /*006c*/ 	.byte	0x04, 0x1c
        /*006e*/ 	.short	(.L_97 - .L_96)


	//   ....[0]....
.L_96:
        /*0070*/ 	.word	0x00000500


	//   ....[1]....
        /*0074*/ 	.word	0x00000570


	//----- nvinfo : EIATTR_CRS_STACK_SIZE
	.align		4
.L_97:
        /*0078*/ 	.byte	0x04, 0x1e
        /*007a*/ 	.short	(.L_99 - .L_98)
.L_98:
        /*007c*/ 	.word	0x00000000


	//----- nvinfo : EIATTR_CBANK_PARAM_SIZE
	.align		4
.L_99:
        /*0080*/ 	.byte	0x03, 0x19
        /*0082*/ 	.short	0x0024


	//----- nvinfo : EIATTR_PARAM_CBANK
	.align		4
        /*0084*/ 	.byte	0x04, 0x0a
        /*0086*/ 	.short	(.L_101 - .L_100)
	.align		4
.L_100:
        /*0088*/ 	.word	index@(.nv.constant0._Z33softmax_cross_entropy_loss_kernelPfS_S_S_i)
        /*008c*/ 	.short	0x0380
        /*008e*/ 	.short	0x0024


	//----- nvinfo : EIATTR_SW_WAR
	.align		4
.L_101:
        /*0090*/ 	.byte	0x04, 0x36
        /*0092*/ 	.short	(.L_103 - .L_102)
.L_102:
        /*0094*/ 	.word	0x00000008
.L_103:


//--------------------- .nv.info._Z23one_hot_encoding_kernelPfii --------------------------
	.section	.nv.info._Z23one_hot_encoding_kernelPfii,"",@"SHT_CUDA_INFO"
	.sectionflags	@""
	.align	4


	//----- nvinfo : EIATTR_CUDA_API_VERSION
	.align		4
        /*0000*/ 	.byte	0x04, 0x37
        /*0002*/ 	.short	(.L_105 - .L_104)
.L_104:
        /*0004*/ 	.word	0x00000082


	//----- nvinfo : EIATTR_KPARAM_INFO
	.align		4
.L_105:
        /*0008*/ 	.byte	0x04, 0x17
        /*000a*/ 	.short	(.L_107 - .L_106)
.L_106:
        /*000c*/ 	.word	0x00000000
        /*0010*/ 	.short	0x0002
        /*0012*/ 	.short	0x000c
        /*0014*/ 	.byte	0x00, 0xf0, 0x11, 0x00


	//----- nvinfo : EIATTR_KPARAM_INFO
	.align		4
.L_107:
        /*0018*/ 	.byte	0x04, 0x17
        /*001a*/ 	.short	(.L_109 - .L_108)
.L_108:
        /*001c*/ 	.word	0x00000000
        /*0020*/ 	.short	0x0001
        /*0022*/ 	.short	0x0008
        /*0024*/ 	.byte	0x00, 0xf0, 0x11, 0x00


	//----- nvinfo : EIATTR_KPARAM_INFO
	.align		4
.L_109:
        /*0028*/ 	.byte	0x04, 0x17
        /*002a*/ 	.short	(.L_111 - .L_110)
.L_110:
        /*002c*/ 	.word	0x00000000
        /*0030*/ 	.short	0x0000
        /*0032*/ 	.short	0x0000
        /*0034*/ 	.byte	0x00, 0xf5, 0x21, 0x00


	//----- nvinfo : EIATTR_SPARSE_MMA_MASK
	.align		4
.L_111:
        /*0038*/ 	.byte	0x03, 0x50
        /*003a*/ 	.short	0x0000


	//----- nvinfo : EIATTR_MAXREG_COUNT
	.align		4
        /*003c*/ 	.byte	0x03, 0x1b
        /*003e*/ 	.short	0x00ff


	//----- nvinfo : EIATTR_MERCURY_ISA_VERSION
	.align		4
        /*0040*/ 	.byte	0x03, 0x5f
        /*0042*/ 	.short	0x0101


	//----- nvinfo : EIATTR_VRC_CTA_INIT_COUNT
	.align		4
        /*0044*/ 	.byte	0x02, 0x4a
	.zero		1
	.zero		1


	//----- nvinfo : EIATTR_EXIT_INSTR_OFFSETS
	.align		4
        /*0048*/ 	.byte	0x04, 0x1c
        /*004a*/ 	.short	(.L_113 - .L_112)


	//   ....[0]....
.L_112:
        /*004c*/ 	.word	0x00000090


	//   ....[1]....
        /*0050*/ 	.word	0x000003a0


	//   ....[2]....
        /*0054*/ 	.word	0x00000510


	//----- nvinfo : EIATTR_CRS_STACK_SIZE
	.align		4
.L_113:
        /*0058*/ 	.byte	0x04, 0x1e
        /*005a*/ 	.short	(.L_115 - .L_114)
.L_114:
        /*005c*/ 	.word	0x00000000


	//----- nvinfo : EIATTR_CBANK_PARAM_SIZE
	.align		4
.L_115:
        /*0060*/ 	.byte	0x03, 0x19
        /*0062*/ 	.short	0x0010


	//----- nvinfo : EIATTR_PARAM_CBANK
	.align		4
        /*0064*/ 	.byte	0x04, 0x0a
        /*0066*/ 	.short	(.L_117 - .L_116)
	.align		4
.L_116:
        /*0068*/ 	.word	index@(.nv.constant0._Z23one_hot_encoding_kernelPfii)
        /*006c*/ 	.short	0x0380
        /*006e*/ 	.short	0x0010


	//----- nvinfo : EIATTR_SW_WAR
	.align		4
.L_117:
        /*0070*/ 	.byte	0x04, 0x36
        /*0072*/ 	.short	(.L_119 - .L_118)
.L_118:
        /*0074*/ 	.word	0x00000008
.L_119:


//--------------------- .nv.info._Z31backward_mse_loss_kernel_simplePfS_S_i --------------------------
	.section	.nv.info._Z31backward_mse_loss_kernel_simplePfS_S_i,"",@"SHT_CUDA_INFO"
	.sectionflags	@""
	.align	4


	//----- nvinfo : EIATTR_CUDA_API_VERSION
	.align		4
        /*0000*/ 	.byte	0x04, 0x37
        /*0002*/ 	.short	(.L_121 - .L_120)
.L_120:
        /*0004*/ 	.word	0x00000082


	//----- nvinfo : EIATTR_KPARAM_INFO
	.align		4
.L_121:
        /*0008*/ 	.byte	0x04, 0x17
        /*000a*/ 	.short	(.L_123 - .L_122)
.L_122:
        /*000c*/ 	.word	0x00000000
        /*0010*/ 	.short	0x0003
        /*0012*/ 	.short	0x0018
        /*0014*/ 	.byte	0x00, 0xf0, 0x11, 0x00


	//----- nvinfo : EIATTR_KPARAM_INFO
	.align		4
.L_123:
        /*0018*/ 	.byte	0x04, 0x17
        /*001a*/ 	.short	(.L_125 - .L_124)
.L_124:
        /*001c*/ 	.word	0x00000000
        /*0020*/ 	.short	0x0002
        /*0022*/ 	.short	0x0010
        /*0024*/ 	.byte	0x00, 0xf5, 0x21, 0x00


	//----- nvinfo : EIATTR_KPARAM_INFO
	.align		4
.L_125:
        /*0028*/ 	.byte	0x04, 0x17
        /*002a*/ 	.short	(.L_127 - .L_126)
.L_126:
        /*002c*/ 	.word	0x00000000
        /*0030*/ 	.short	0x0001
        /*0032*/ 	.short	0x0008
        /*0034*/ 	.byte	0x00, 0xf5, 0x21, 0x00


	//----- nvinfo : EIATTR_KPARAM_INFO
	.align		4
.L_127:
        /*0038*/ 	.byte	0x04, 0x17
        /*003a*/ 	.short	(.L_129 - .L_128)
.L_128:
        /*003c*/ 	.word	0x00000000
        /*0040*/ 	.short	0x0000
        /*0042*/ 	.short	0x0000
        /*0044*/ 	.byte	0x00, 0xf5, 0x21, 0x00


	//----- nvinfo : EIATTR_SPARSE_MMA_MASK
	.align		4
.L_129:
        /*0048*/ 	.byte	0x03, 0x50
        /*004a*/ 	.short	0x0000


	//----- nvinfo : EIATTR_MAXREG_COUNT
	.align		4
        /*004c*/ 	.byte	0x03, 0x1b
        /*004e*/ 	.short	0x00ff


	//----- nvinfo : EIATTR_MERCURY_ISA_VERSION
	.align		4
        /*0050*/ 	.byte	0x03, 0x5f
        /*0052*/ 	.short	0x0101


	//----- nvinfo : EIATTR_VRC_CTA_INIT_COUNT
	.align		4
        /*0054*/ 	.byte	0x02, 0x4a
	.zero		1
	.zero		1


	//----- nvinfo : EIATTR_EXIT_INSTR_OFFSETS
	.align		4
        /*0058*/ 	.byte	0x04, 0x1c
        /*005a*/ 	.short	(.L_131 - .L_130)


	//   ....[0]....
.L_130:
        /*005c*/ 	.word	0x00000090


	//   ....[1]....
        /*0060*/ 	.word	0x000004a0


	//   ....[2]....
        /*0064*/ 	.word	0x00000710


	//----- nvinfo : EIATTR_CRS_STACK_SIZE
	.align		4
.L_131:
        /*0068*/ 	.byte	0x04, 0x1e
        /*006a*/ 	.short	(.L_133 - .L_132)
.L_132:
        /*006c*/ 	.word	0x00000000


	//----- nvinfo : EIATTR_CBANK_PARAM_SIZE
	.align		4
.L_133:
        /*0070*/ 	.byte	0x03, 0x19
        /*0072*/ 	.short	0x001c


	//----- nvinfo : EIATTR_PARAM_CBANK
	.align		4
        /*0074*/ 	.byte	0x04, 0x0a
        /*0076*/ 	.short	(.L_135 - .L_134)
	.align		4
.L_134:
        /*0078*/ 	.word	index@(.nv.constant0._Z31backward_mse_loss_kernel_simplePfS_S_i)
        /*007c*/ 	.short	0x0380
        /*007e*/ 	.short	0x001c


	//----- nvinfo : EIATTR_SW_WAR
	.align		4
.L_135:
        /*0080*/ 	.byte	0x04, 0x36
        /*0082*/ 	.short	(.L_137 - .L_136)
.L_136:
        /*0084*/ 	.word	0x00000008
.L_137:


//--------------------- .nv.info._Z24backward_mse_loss_kernelPfS_S_S_i --------------------------
	.section	.nv.info._Z24backward_mse_loss_kernelPfS_S_S_i,"",@"SHT_CUDA_INFO"
	.sectionflags	@""
	.align	4


	//----- nvinfo : EIATTR_CUDA_API_VERSION
	.align		4
        /*0000*/ 	.byte	0x04, 0x37
        /*0002*/ 	.short	(.L_139 - .L_138)
.L_138:
        /*0004*/ 	.word	0x00000082


	//----- nvinfo : EIATTR_KPARAM_INFO
	.align		4
.L_139:
        /*0008*/ 	.byte	0x04, 0x17
        /*000a*/ 	.short	(.L_141 - .L_140)
.L_140:
        /*000c*/ 	.word	0x00000000
        /*0010*/ 	.short	0x0004
        /*0012*/ 	.short	0x0020
        /*0014*/ 	.byte	0x00, 0xf0, 0x11, 0x00


	//----- nvinfo : EIATTR_KPARAM_INFO
	.align		4
.L_141:
        /*0018*/ 	.byte	0x04, 0x17
        /*001a*/ 	.short	(.L_143 - .L_142)
.L_142:
        /*001c*/ 	.word	0x00000000
        /*0020*/ 	.short	0x0003
        /*0022*/ 	.short	0x0018
        /*0024*/ 	.byte	0x00, 0xf5, 0x21, 0x00


	//----- nvinfo : EIATTR_KPARAM_INFO
	.align		4
.L_143:
        /*0028*/ 	.byte	0x04, 0x17
        /*002a*/ 	.short	(.L_145 - .L_144)
.L_144:
        /*002c*/ 	.word	0x00000000
        /*0030*/ 	.short	0x0002
        /*0032*/ 	.short	0x0010
        /*0034*/ 	.byte	0x00, 0xf5, 0x21, 0x00


	//----- nvinfo : EIATTR_KPARAM_INFO
	.align		4
.L_145:
        /*0038*/ 	.byte	0x04, 0x17
        /*003a*/ 	.short	(.L_147 - .L_146)
.L_146:
        /*003c*/ 	.word	0x00000000
        /*0040*/ 	.short	0x0001
        /*0042*/ 	.short	0x0008
        /*0044*/ 	.byte	0x00, 0xf5, 0x21, 0x00


	//----- nvinfo : EIATTR_KPARAM_INFO
	.align		4
.L_147:
        /*0048*/ 	.byte	0x04, 0x17
        /*004a*/ 	.short	(.L_149 - .L_148)
.L_148:
        /*004c*/ 	.word	0x00000000
        /*0050*/ 	.short	0x0000
        /*0052*/ 	.short	0x0000
        /*0054*/ 	.byte	0x00, 0xf5, 0x21, 0x00


	//----- nvinfo : EIATTR_SPARSE_MMA_MASK
	.align		4
.L_149:
        /*0058*/ 	.byte	0x03, 0x50
        /*005a*/ 	.short	0x0000


	//----- nvinfo : EIATTR_MAXREG_COUNT
	.align		4
        /*005c*/ 	.byte	0x03, 0x1b
        /*005e*/ 	.short	0x00ff


	//----- nvinfo : EIATTR_MERCURY_ISA_VERSION
	.align		4
        /*0060*/ 	.byte	0x03, 0x5f
        /*0062*/ 	.short	0x0101


	//----- nvinfo : EIATTR_VRC_CTA_INIT_COUNT
	.align		4
        /*0064*/ 	.byte	0x02, 0x4a
	.zero		1
	.zero		1


	//----- nvinfo : EIATTR_EXIT_INSTR_OFFSETS
	.align		4
        /*0068*/ 	.byte	0x04, 0x1c
        /*006a*/ 	.short	(.L_151 - .L_150)


	//   ....[0]....
.L_150:
        /*006c*/ 	.word	0x00000090


	//   ....[1]....
        /*0070*/ 	.word	0x000004e0


	//   ....[2]....
        /*0074*/ 	.word	0x00000820


	//----- nvinfo : EIATTR_CRS_STACK_SIZE
	.align		4
.L_151:
        /*0078*/ 	.byte	0x04, 0x1e
        /*007a*/ 	.short	(.L_153 - .L_152)
.L_152:
        /*007c*/ 	.word	0x00000000


	//----- nvinfo : EIATTR_CBANK_PARAM_SIZE
	.align		4
.L_153:
        /*0080*/ 	.byte	0x03, 0x19
        /*0082*/ 	.short	0x0024


	//----- nvinfo : EIATTR_PARAM_CBANK
	.align		4
        /*0084*/ 	.byte	0x04, 0x0a
        /*0086*/ 	.short	(.L_155 - .L_154)
	.align		4
.L_154:
        /*0088*/ 	.word	index@(.nv.constant0._Z24backward_mse_loss_kernelPfS_S_S_i)
        /*008c*/ 	.short	0x0380
        /*008e*/ 	.short	0x0024


	//----- nvinfo : EIATTR_SW_WAR
	.align		4
.L_155:
        /*0090*/ 	.byte	0x04, 0x36
        /*0092*/ 	.short	(.L_157 - .L_156)
.L_156:
        /*0094*/ 	.word	0x00000008
.L_157:


//--------------------- .nv.info._Z15mse_loss_kernelPfS_S_S_i --------------------------
	.section	.nv.info._Z15mse_loss_kernelPfS_S_S_i,"",@"SHT_CUDA_INFO"
	.sectionflags	@""
	.align	4


	//----- nvinfo : EIATTR_CUDA_API_VERSION
	.align		4
        /*0000*/ 	.byte	0x04, 0x37
        /*0002*/ 	.short	(.L_159 - .L_158)
.L_158:
        /*0004*/ 	.word	0x00000082


	//----- nvinfo : EIATTR_KPARAM_INFO
	.align		4
.L_159:
        /*0008*/ 	.byte	0x04, 0x17
        /*000a*/ 	.short	(.L_161 - .L_160)
.L_160:
        /*000c*/ 	.word	0x00000000
        /*0010*/ 	.short	0x0004
        /*0012*/ 	.short	0x0020
        /*0014*/ 	.byte	0x00, 0xf0, 0x11, 0x00


	//----- nvinfo : EIATTR_KPARAM_INFO
	.align		4
.L_161:
        /*0018*/ 	.byte	0x04, 0x17
        /*001a*/ 	.short	(.L_163 - .L_162)
.L_162:
        /*001c*/ 	.word	0x00000000
        /*0020*/ 	.short	0x0003
        /*0022*/ 	.short	0x0018
        /*0024*/ 	.byte	0x00, 0xf5, 0x21, 0x00


	//----- nvinfo : EIATTR_KPARAM_INFO
	.align		4
.L_163:
        /*0028*/ 	.byte	0x04, 0x17
        /*002a*/ 	.short	(.L_165 - .L_164)
.L_164:
        /*002c*/ 	.word	0x00000000
        /*0030*/ 	.short	0x0002
        /*0032*/ 	.short	0x0010
        /*0034*/ 	.byte	0x00, 0xf5, 0x21, 0x00


	//----- nvinfo : EIATTR_KPARAM_INFO
	.align		4
.L_165:
        /*0038*/ 	.byte	0x04, 0x17
        /*003a*/ 	.short	(.L_167 - .L_166)
.L_166:
        /*003c*/ 	.word	0x00000000
        /*0040*/ 	.short	0x0001
        /*0042*/ 	.short	0x0008
        /*0044*/ 	.byte	0x00, 0xf5, 0x21, 0x00


	//----- nvinfo : EIATTR_KPARAM_INFO
	.align		4
.L_167:
        /*0048*/ 	.byte	0x04, 0x17
        /*004a*/ 	.short	(.L_169 - .L_168)
.L_168:
        /*004c*/ 	.word	0x00000000
        /*0050*/ 	.short	0x0000
        /*0052*/ 	.short	0x0000
        /*0054*/ 	.byte	0x00, 0xf5, 0x21, 0x00


	//----- nvinfo : EIATTR_SPARSE_MMA_MASK
	.align		4
.L_169:
        /*0058*/ 	.byte	0x03, 0x50
        /*005a*/ 	.short	0x0000


	//----- nvinfo : EIATTR_MAXREG_COUNT
	.align		4
        /*005c*/ 	.byte	0x03, 0x1b
        /*005e*/ 	.short	0x00ff


	//----- nvinfo : EIATTR_NUM_BARRIERS
	.align		4
        /*0060*/ 	.byte	0x02, 0x4c
        /*0062*/ 	.byte	0x01
	.zero		1


	//----- nvinfo : EIATTR_MERCURY_ISA_VERSION
	.align		4
        /*0064*/ 	.byte	0x03, 0x5f
        /*0066*/ 	.short	0x0101


	//----- nvinfo : EIATTR_VRC_CTA_INIT_COUNT
	.align		4
        /*0068*/ 	.byte	0x02, 0x4a
	.zero		1
	.zero		1


	//----- nvinfo : EIATTR_EXIT_INSTR_OFFSETS
	.align		4
        /*006c*/ 	.byte	0x04, 0x1c
        /*006e*/ 	.short	(.L_171 - .L_170)


	//   ....[0]....
.L_170:
        /*0070*/ 	.word	0x00000800


	//   ....[1]....
        /*0074*/ 	.word	0x00000870


	//----- nvinfo : EIATTR_CRS_STACK_SIZE
	.align		4
.L_171:
        /*0078*/ 	.byte	0x04, 0x1e
        /*007a*/ 	.short	(.L_173 - .L_172)
.L_172:
        /*007c*/ 	.word	0x00000000


	//----- nvinfo : EIATTR_CBANK_PARAM_SIZE
	.align		4
.L_173:
        /*0080*/ 	.byte	0x03, 0x19
        /*0082*/ 	.short	0x0024


	//----- nvinfo : EIATTR_PARAM_CBANK
	.align		4
        /*0084*/ 	.byte	0x04, 0x0a
        /*0086*/ 	.short	(.L_175 - .L_174)
	.align		4
.L_174:
        /*0088*/ 	.word	index@(.nv.constant0._Z15mse_loss_kernelPfS_S_S_i)
        /*008c*/ 	.short	0x0380
        /*008e*/ 	.short	0x0024


	//----- nvinfo : EIATTR_SW_WAR
	.align		4
.L_175:
        /*0090*/ 	.byte	0x04, 0x36
        /*0092*/ 	.short	(.L_177 - .L_176)
.L_176:
        /*0094*/ 	.word	0x00000008
.L_177:


//--------------------- .nv.callgraph             --------------------------
	.section	.nv.callgraph,"",@"SHT_CUDA_CALLGRAPH"
	.align	4
	.sectionentsize	8
	.align		4
        /*0000*/ 	.word	0x00000000
	.align		4
        /*0004*/ 	.word	0xffffffff
	.align		4
        /*0008*/ 	.word	0x00000000
	.align		4
        /*000c*/ 	.word	0xfffffffe
	.align		4
        /*0010*/ 	.word	0x00000000
	.align		4
        /*0014*/ 	.word	0xfffffffd
	.align		4
        /*0018*/ 	.word	0x00000000
	.align		4
        /*001c*/ 	.word	0xfffffffc


//--------------------- .text._Z41backward_cross_entropy_loss_kernel_simplePfS_S_i --------------------------
	.section	.text._Z41backward_cross_entropy_loss_kernel_simplePfS_S_i,"ax",@progbits
	.align	128
        .global         _Z41backward_cross_entropy_loss_kernel_simplePfS_S_i
        .type           _Z41backward_cross_entropy_loss_kernel_simplePfS_S_i,@function
        .size           _Z41backward_cross_entropy_loss_kernel_simplePfS_S_i,(.L_x_62 - _Z41backward_cross_entropy_loss_kernel_simplePfS_S_i)
        .other          _Z41backward_cross_entropy_loss_kernel_simplePfS_S_i,@"STO_CUDA_ENTRY STV_DEFAULT"
_Z41backward_cross_entropy_loss_kernel_simplePfS_S_i:
.text._Z41backward_cross_entropy_loss_kernel_simplePfS_S_i:
[----:B------:R-:W-:Y:S01]  /*0000*/  LDC R1, c[0x0][0x37c] ;  /* 0x0000df00ff017b82 */ /* 0x000fe20000000800 */
[----:B------:R-:W0:Y:S07]  /*0010*/  S2R R3, SR_TID.X ;  /* 0x0000000000037919 */ /* 0x000e2e0000002100 */
[----:B------:R-:W0:Y:S01]  /*0020*/  S2UR UR4, SR_CTAID.X ;  /* 0x00000000000479c3 */ /* 0x000e220000002500 */
[----:B------:R-:W1:Y:S07]  /*0030*/  LDCU UR6, c[0x0][0x398] ;  /* 0x00007300ff0677ac */ /* 0x000e6e0008000800 */
[----:B------:R-:W0:Y:S01]  /*0040*/  LDC R0, c[0x0][0x360] ;  /* 0x0000d800ff007b82 */ /* 0x000e220000000800 */
[----:B------:R-:W2:Y:S01]  /*0050*/  LDCU UR5, c[0x0][0x370] ;  /* 0x00006e00ff0577ac */ /* 0x000ea20008000800 */
[----:B0-----:R-:W-:-:S02]  /*0060*/  IMAD R3, R0, UR4, R3 ;  /* 0x0000000400037c24 */ /* 0x001fc4000f8e0203 */
[----:B--2---:R-:W-:-:S03]  /*0070*/  IMAD R0, R0, UR5, RZ ;  /* 0x0000000500007c24 */ /* 0x004fc6000f8e02ff */
[----:B-1----:R-:W-:-:S13]  /*0080*/  ISETP.GE.AND P0, PT, R3, UR6, PT ;  /* 0x0000000603007c0c */ /* 0x002fda000bf06270 */
[----:B------:R-:W-:Y:S05]  /*0090*/  @P0 EXIT ;  /* 0x000000000000094d */ /* 0x000fea0003800000 */
[----:B------:R-:W0:Y:S01]  /*00a0*/  I2F.U32.RP R8, R0 ;  /* 0x0000000000087306 */ /* 0x000e220000209000 */
[----:B------:R-:W-:Y:S01]  /*00b0*/  IADD3 R2, PT, PT, R0, R3, RZ ;  /* 0x0000000300027210 */ /* 0x000fe20007ffe0ff */
[----:B------:R-:W1:Y:S01]  /*00c0*/  LDCU.64 UR4, c[0x0][0x358] ;  /* 0x00006b00ff0477ac */ /* 0x000e620008000a00 */
[----:B------:R-:W-:Y:S01]  /*00d0*/  IADD3 R9, PT, PT, RZ, -R0, RZ ;  /* 0x80000000ff097210 */ /* 0x000fe20007ffe0ff */
[----:B------:R-:W-:Y:S01]  /*00e0*/  BSSY.RECONVERGENT B0, `(.L_x_0) ;  /* 0x000002b000007945 */ /* 0x000fe20003800200 */
[C---:B------:R-:W-:Y:S02]  /*00f0*/  ISETP.GE.AND P0, PT, R2.reuse, UR6, PT ;  /* 0x0000000602007c0c */ /* 0x040fe4000bf06270 */
[----:B------:R-:W-:Y:S02]  /*0100*/  VIMNMX R7, PT, PT, R2, UR6, !PT ;  /* 0x0000000602077c48 */ /* 0x000fe4000ffe0100 */
[----:B------:R-:W-:Y:S02]  /*0110*/  SEL R6, RZ, 0x1, P0 ;  /* 0x00000001ff067807 */ /* 0x000fe40000000000 */
[----:B------:R-:W-:-:S02]  /*0120*/  ISETP.NE.U32.AND P2, PT, R0, RZ, PT ;  /* 0x000000ff0000720c */ /* 0x000fc40003f45070 */
[----:B------:R-:W-:Y:S01]  /*0130*/  IADD3 R7, PT, PT, R7, -R2, -R6 ;  /* 0x8000000207077210 */ /* 0x000fe20007ffe806 */
[----:B0-----:R-:W0:Y:S02]  /*0140*/  MUFU.RCP R8, R8 ;  /* 0x0000000800087308 */ /* 0x001e240000001000 */
[----:B0-----:R-:W-:-:S06]  /*0150*/  IADD3 R4, PT, PT, R8, 0xffffffe, RZ ;  /* 0x0ffffffe08047810 */ /* 0x001fcc0007ffe0ff */
[----:B------:R0:W2:Y:S02]  /*0160*/  F2I.FTZ.U32.TRUNC.NTZ R5, R4 ;  /* 0x0000000400057305 */ /* 0x0000a4000021f000 */
[----:B0-----:R-:W-:Y:S02]  /*0170*/  HFMA2 R4, -RZ, RZ, 0, 0 ;  /* 0x00000000ff047431 */ /* 0x001fe400000001ff */
[----:B--2---:R-:W-:-:S04]  /*0180*/  IMAD R9, R9, R5, RZ ;  /* 0x0000000509097224 */ /* 0x004fc800078e02ff */
[----:B------:R-:W-:-:S06]  /*0190*/  IMAD.HI.U32 R8, R5, R9, R4 ;  /* 0x0000000905087227 */ /* 0x000fcc00078e0004 */
[----:B------:R-:W-:-:S05]  /*01a0*/  IMAD.HI.U32 R5, R8, R7, RZ ;  /* 0x0000000708057227 */ /* 0x000fca00078e00ff */
[----:B------:R-:W-:-:S05]  /*01b0*/  IADD3 R2, PT, PT, -R5, RZ, RZ ;  /* 0x000000ff05027210 */ /* 0x000fca0007ffe1ff */
[----:B------:R-:W-:-:S05]  /*01c0*/  IMAD R7, R0, R2, R7 ;  /* 0x0000000200077224 */ /* 0x000fca00078e0207 */
[----:B------:R-:W-:-:S13]  /*01d0*/  ISETP.GE.U32.AND P0, PT, R7, R0, PT ;  /* 0x000000000700720c */ /* 0x000fda0003f06070 */
[----:B------:R-:W-:Y:S02]  /*01e0*/  @P0 IADD3 R7, PT, PT, -R0, R7, RZ ;  /* 0x0000000700070210 */ /* 0x000fe40007ffe1ff */
[----:B------:R-:W-:Y:S02]  /*01f0*/  @P0 IADD3 R5, PT, PT, R5, 0x1, RZ ;  /* 0x0000000105050810 */ /* 0x000fe40007ffe0ff */
[----:B------:R-:W-:-:S13]  /*0200*/  ISETP.GE.U32.AND P1, PT, R7, R0, PT ;  /* 0x000000000700720c */ /* 0x000fda0003f26070 */
[----:B------:R-:W-:Y:S02]  /*0210*/  @P1 IADD3 R5, PT, PT, R5, 0x1, RZ ;  /* 0x0000000105051810 */ /* 0x000fe40007ffe0ff */
[----:B------:R-:W-:-:S04]  /*0220*/  @!P2 LOP3.LUT R5, RZ, R0, RZ, 0x33, !PT ;  /* 0x00000000ff05a212 */ /* 0x000fc800078e33ff */
[----:B------:R-:W-:-:S04]  /*0230*/  IADD3 R2, PT, PT, R6, R5, RZ ;  /* 0x0000000506027210 */ /* 0x000fc80007ffe0ff */
[C---:B------:R-:W-:Y:S02]  /*0240*/  LOP3.LUT R4, R2.reuse, 0x3, RZ, 0xc0, !PT ;  /* 0x0000000302047812 */ /* 0x040fe400078ec0ff */
[----:B------:R-:W-:Y:S02]  /*0250*/  ISETP.GE.U32.AND P1, PT, R2, 0x3, PT ;  /* 0x000000030200780c */ /* 0x000fe40003f26070 */
[----:B------:R-:W-:-:S13]  /*0260*/  ISETP.NE.AND P0, PT, R4, 0x3, PT ;  /* 0x000000030400780c */ /* 0x000fda0003f05270 */
[----:B-1----:R-:W-:Y:S05]  /*0270*/  @!P0 BRA `(.L_x_1) ;  /* 0x0000000000448947 */ /* 0x002fea0003800000 */
[----:B------:R-:W0:Y:S01]  /*0280*/  LDC.64 R4, c[0x0][0x390] ;  /* 0x0000e400ff047b82 */ /* 0x000e220000000a00 */
[----:B------:R-:W-:-:S04]  /*0290*/  IADD3 R2, PT, PT, R2, 0x1, RZ ;  /* 0x0000000102027810 */ /* 0x000fc80007ffe0ff */
[----:B------:R-:W-:-:S03]  /*02a0*/  LOP3.LUT R2, R2, 0x3, RZ, 0xc0, !PT ;  /* 0x0000000302027812 */ /* 0x000fc600078ec0ff */
[----:B------:R-:W1:Y:S01]  /*02b0*/  LDC.64 R6, c[0x0][0x380] ;  /* 0x0000e000ff067b82 */ /* 0x000e620000000a00 */
[----:B------:R-:W-:-:S07]  /*02c0*/  IADD3 R2, PT, PT, -R2, RZ, RZ ;  /* 0x000000ff02027210 */ /* 0x000fce0007ffe1ff */
[----:B------:R-:W2:Y:S02]  /*02d0*/  LDC.64 R8, c[0x0][0x388] ;  /* 0x0000e200ff087b82 */ /* 0x000ea40000000a00 */
.L_x_2:
[----:B--2---:R-:W-:-:S04]  /*02e0*/  IMAD.WIDE R12, R3, 0x4, R8 ;  /* 0x00000004030c7825 */ /* 0x004fc800078e0208 */
[C---:B-1----:R-:W-:Y:S02]  /*02f0*/  IMAD.WIDE R14, R3.reuse, 0x4, R6 ;  /* 0x00000004030e7825 */ /* 0x042fe400078e0206 */
[----:B------:R-:W2:Y:S04]  /*0300*/  LDG.E R13, desc[UR4][R12.64] ;  /* 0x000000040c0d7981 */ /* 0x000ea8000c1e1900 */
[----:B------:R-:W2:Y:S01]  /*0310*/  LDG.E R14, desc[UR4][R14.64] ;  /* 0x000000040e0e7981 */ /* 0x000ea2000c1e1900 */
[----:B0--3--:R-:W-:Y:S01]  /*0320*/  IMAD.WIDE R10, R3, 0x4, R4 ;  /* 0x00000004030a7825 */ /* 0x009fe200078e0204 */
[----:B------:R-:W-:Y:S02]  /*0330*/  IADD3 R2, PT, PT, R2, 0x1, RZ ;  /* 0x0000000102027810 */ /* 0x000fe40007ffe0ff */
[----:B------:R-:W-:-:S02]  /*0340*/  IADD3 R3, PT, PT, R0, R3, RZ ;  /* 0x0000000300037210 */ /* 0x000fc40007ffe0ff */
[----:B------:R-:W-:Y:S01]  /*0350*/  ISETP.NE.AND P0, PT, R2, RZ, PT ;  /* 0x000000ff0200720c */ /* 0x000fe20003f05270 */
[----:B--2---:R-:W-:-:S05]  /*0360*/  FADD R17, R14, -R13 ;  /* 0x8000000d0e117221 */ /* 0x004fca0000000000 */
[----:B------:R3:W-:Y:S07]  /*0370*/  STG.E desc[UR4][R10.64], R17 ;  /* 0x000000110a007986 */ /* 0x0007ee000c101904 */
[----:B------:R-:W-:Y:S05]  /*0380*/  @P0 BRA `(.L_x_2) ;  /* 0xfffffffc00d40947 */ /* 0x000fea000383ffff */
.L_x_1:
[----:B------:R-:W-:Y:S05]  /*0390*/  BSYNC.RECONVERGENT B0 ;  /* 0x0000000000007941 */ /* 0x000fea0003800200 */
.L_x_0:
[----:B------:R-:W-:Y:S05]  /*03a0*/  @!P1 EXIT ;  /* 0x000000000000994d */ /* 0x000fea0003800000 */
.L_x_3:
[----:B------:R-:W3:Y:S08]  /*03b0*/  LDC.64 R4, c[0x0][0x380] ;  /* 0x0000e000ff047b82 */ /* 0x000ef00000000a00 */
[----:B------:R-:W0:Y:S01]  /*03c0*/  LDC.64 R6, c[0x0][0x388] ;  /* 0x0000e200ff067b82 */ /* 0x000e220000000a00 */
[----:B---3--:R-:W-:-:S07]  /*03d0*/  IMAD.WIDE R10, R3, 0x4, R4 ;  /* 0x00000004030a7825 */ /* 0x008fce00078e0204 */
[----:B------:R-:W1:Y:S01]  /*03e0*/  LDC.64 R4, c[0x0][0x390] ;  /* 0x0000e400ff047b82 */ /* 0x000e620000000a00 */
[----:B--2---:R-:W2:Y:S01]  /*03f0*/  LDG.E R2, desc[UR4][R10.64] ;  /* 0x000000040a027981 */ /* 0x004ea2000c1e1900 */
[----:B0-----:R-:W-:-:S05]  /*0400*/  IMAD.WIDE R12, R3, 0x4, R6 ;  /* 0x00000004030c7825 */ /* 0x001fca00078e0206 */
[----:B------:R-:W2:Y:S01]  /*0410*/  LDG.E R7, desc[UR4][R12.64] ;  /* 0x000000040c077981 */ /* 0x000ea2000c1e1900 */
[----:B-1----:R-:W-:-:S04]  /*0420*/  IMAD.WIDE R16, R3, 0x4, R4 ;  /* 0x0000000403107825 */ /* 0x002fc800078e0204 */
[----:B------:R-:W-:-:S04]  /*0430*/  IMAD.WIDE R4, R0, 0x4, R10 ;  /* 0x0000000400047825 */ /* 0x000fc800078e020a */
[----:B--2---:R-:W-:Y:S01]  /*0440*/  FADD R19, R2, -R7 ;  /* 0x8000000702137221 */ /* 0x004fe20000000000 */
[----:B------:R-:W-:-:S04]  /*0450*/  IMAD.WIDE R6, R0, 0x4, R12 ;  /* 0x0000000400067825 */ /* 0x000fc800078e020c */
[----:B------:R0:W-:Y:S04]  /*0460*/  STG.E desc[UR4][R16.64], R19 ;  /* 0x0000001310007986 */ /* 0x0001e8000c101904 */
[----:B------:R-:W2:Y:S04]  /*0470*/  LDG.E R2, desc[UR4][R4.64] ;  /* 0x0000000404027981 */ /* 0x000ea8000c1e1900 */
[----:B------:R-:W2:Y:S01]  /*0480*/  LDG.E R15, desc[UR4][R6.64] ;  /* 0x00000004060f7981 */ /* 0x000ea2000c1e1900 */
[----:B------:R-:W-:-:S04]  /*0490*/  IMAD.WIDE R8, R0, 0x4, R16 ;  /* 0x0000000400087825 */ /* 0x000fc800078e0210 */
[----:B------:R-:W-:-:S04]  /*04a0*/  IMAD.WIDE R10, R0, 0x4, R4 ;  /* 0x00000004000a7825 */ /* 0x000fc800078e0204 */
[----:B------:R-:W-:-:S04]  /*04b0*/  IMAD.WIDE R12, R0, 0x4, R6 ;  /* 0x00000004000c7825 */ /* 0x000fc800078e0206 */
[----:B--2---:R-:W-:-:S05]  /*04c0*/  FADD R21, R2, -R15 ;  /* 0x8000000f02157221 */ /* 0x004fca0000000000 */
        /* <DEDUP_REMOVED lines=8> */
[----:B------:R-:W1:Y:S04]  /*0550*/  LDG.E R4, desc[UR4][R4.64] ;  /* 0x0000000404047981 */ /* 0x000e68000c1e1900 */
[----:B------:R-:W1:Y:S01]  /*0560*/  LDG.E R7, desc[UR4][R6.64] ;  /* 0x0000000406077981 */ /* 0x000e62000c1e1900 */
[C---:B0-----:R-:W-:Y:S01]  /*0570*/  IMAD.WIDE R16, R0.reuse, 0x4, R14 ;  /* 0x0000000400107825 */ /* 0x041fe200078e020e */
[----:B------:R-:W-:-:S04]  /*0580*/  LEA R3, R0, R3, 0x2 ;  /* 0x0000000300037211 */ /* 0x000fc800078e10ff */
[----:B------:R-:W-:Y:S01]  /*0590*/  ISETP.GE.AND P0, PT, R3, UR6, PT ;  /* 0x0000000603007c0c */ /* 0x000fe2000bf06270 */
[----:B-1----:R-:W-:-:S05]  /*05a0*/  FADD R9, R4, -R7 ;  /* 0x8000000704097221 */ /* 0x002fca0000000000 */
[----:B------:R2:W-:Y:S07]  /*05b0*/  STG.E desc[UR4][R16.64], R9 ;  /* 0x0000000910007986 */ /* 0x0005ee000c101904 */
[----:B------:R-:W-:Y:S05]  /*05c0*/  @!P0 BRA `(.L_x_3) ;  /* 0xfffffffc00788947 */ /* 0x000fea000383ffff */
[----:B------:R-:W-:Y:S05]  /*05d0*/  EXIT ;  /* 0x000000000000794d */ /* 0x000fea0003800000 */
.L_x_4:
[----:B------:R-:W-:-:S00]  /*05e0*/  BRA `(.L_x_4) ;  /* 0xfffffffc00fc7947 */ /* 0x000fc0000383ffff */
[----:B------:R-:W-:-:S00]  /*05f0*/  NOP ;  /* 0x0000000000007918 */ /* 0x000fc00000000000 */
        /* <DEDUP_REMOVED lines=8> */
.L_x_62:


//--------------------- .text._Z34backward_cross_entropy_loss_kernelPfS_S_S_i --------------------------
	.section	.text._Z34backward_cross_entropy_loss_kernelPfS_S_S_i,"ax",@progbits
	.align	128
        .global         _Z34backward_cross_entropy_loss_kernelPfS_S_S_i
        .type           _Z34backward_cross_entropy_loss_kernelPfS_S_S_i,@function
        .size           _Z34backward_cross_entropy_loss_kernelPfS_S_S_i,(.L_x_63 - _Z34backward_cross_entropy_loss_kernelPfS_S_S_i)
        .other          _Z34backward_cross_entropy_loss_kernelPfS_S_S_i,@"STO_CUDA_ENTRY STV_DEFAULT"
_Z34backward_cross_entropy_loss_kernelPfS_S_S_i:
.text._Z34backward_cross_entropy_loss_kernelPfS_S_S_i:
        /* <DEDUP_REMOVED lines=45> */
[----:B------:R-:W2:Y:S08]  /*02d0*/  LDC.64 R8, c[0x0][0x380] ;  /* 0x0000e000ff087b82 */ /* 0x000eb00000000a00 */
[----:B------:R-:W3:Y:S02]  /*02e0*/  LDC.64 R10, c[0x0][0x388] ;  /* 0x0000e200ff0a7b82 */ /* 0x000ee40000000a00 */
.L_x_7:
[----:B---3--:R-:W-:-:S04]  /*02f0*/  IMAD.WIDE R16, R3, 0x4, R10 ;  /* 0x0000000403107825 */ /* 0x008fc800078e020a */
[C---:B--2---:R-:W-:Y:S02]  /*0300*/  IMAD.WIDE R18, R3.reuse, 0x4, R8 ;  /* 0x0000000403127825 */ /* 0x044fe400078e0208 */
[----:B------:R-:W2:Y:S02]  /*0310*/  LDG.E R17, desc[UR4][R16.64] ;  /* 0x0000000410117981 */ /* 0x000ea4000c1e1900 */
[C---:B0-----:R-:W-:Y:S02]  /*0320*/  IMAD.WIDE R14, R3.reuse, 0x4, R4 ;  /* 0x00000004030e7825 */ /* 0x041fe400078e0204 */
[----:B------:R-:W2:Y:S04]  /*0330*/  LDG.E R18, desc[UR4][R18.64] ;  /* 0x0000000412127981 */ /* 0x000ea8000c1e1900 */
[----:B------:R-:W3:Y:S01]  /*0340*/  LDG.E R15, desc[UR4][R14.64] ;  /* 0x000000040e0f7981 */ /* 0x000ee2000c1e1900 */
[----:B-1--4-:R-:W-:Y:S01]  /*0350*/  IMAD.WIDE R12, R3, 0x4, R6 ;  /* 0x00000004030c7825 */ /* 0x012fe200078e0206 */
[----:B------:R-:W-:-:S04]  /*0360*/  IADD3 R2, PT, PT, R2, 0x1, RZ ;  /* 0x0000000102027810 */ /* 0x000fc80007ffe0ff */
[----:B------:R-:W-:Y:S02]  /*0370*/  ISETP.NE.AND P0, PT, R2, RZ, PT ;  /* 0x000000ff0200720c */ /* 0x000fe40003f05270 */
[----:B------:R-:W-:Y:S01]  /*0380*/  IADD3 R3, PT, PT, R0, R3, RZ ;  /* 0x0000000300037210 */ /* 0x000fe20007ffe0ff */
[----:B--2---:R-:W-:-:S04]  /*0390*/  FADD R20, R18, -R17 ;  /* 0x8000001112147221 */ /* 0x004fc80000000000 */
[----:B---3--:R-:W-:-:S05]  /*03a0*/  FMUL R21, R20, R15 ;  /* 0x0000000f14157220 */ /* 0x008fca0000400000 */
[----:B------:R4:W-:Y:S01]  /*03b0*/  STG.E desc[UR4][R12.64], R21 ;  /* 0x000000150c007986 */ /* 0x0009e2000c101904 */
[----:B------:R-:W-:Y:S05]  /*03c0*/  @P0 BRA `(.L_x_7) ;  /* 0xfffffffc00c80947 */ /* 0x000fea000383ffff */
.L_x_6:
[----:B------:R-:W-:Y:S05]  /*03d0*/  BSYNC.RECONVERGENT B0 ;  /* 0x0000000000007941 */ /* 0x000fea0003800200 */
.L_x_5:
[----:B------:R-:W-:Y:S05]  /*03e0*/  @!P1 EXIT ;  /* 0x000000000000994d */ /* 0x000fea0003800000 */
.L_x_8:
[----:B0-----:R-:W0:Y:S08]  /*03f0*/  LDC.64 R4, c[0x0][0x380] ;  /* 0x0000e000ff047b82 */ /* 0x001e300000000a00 */
[----:B------:R-:W4:Y:S08]  /*0400*/  LDC.64 R6, c[0x0][0x388] ;  /* 0x0000e200ff067b82 */ /* 0x000f300000000a00 */
[----:B------:R-:W1:Y:S01]  /*0410*/  LDC.64 R8, c[0x0][0x390] ;  /* 0x0000e400ff087b82 */ /* 0x000e620000000a00 */
[----:B0-----:R-:W-:-:S07]  /*0420*/  IMAD.WIDE R10, R3, 0x4, R4 ;  /* 0x00000004030a7825 */ /* 0x001fce00078e0204 */
[----:B------:R-:W0:Y:S01]  /*0430*/  LDC.64 R4, c[0x0][0x398] ;  /* 0x0000e600ff047b82 */ /* 0x000e220000000a00 */
[----:B------:R-:W2:Y:S01]  /*0440*/  LDG.E R2, desc[UR4][R10.64] ;  /* 0x000000040a027981 */ /* 0x000ea2000c1e1900 */
[----:B----4-:R-:W-:-:S05]  /*0450*/  IMAD.WIDE R12, R3, 0x4, R6 ;  /* 0x00000004030c7825 */ /* 0x010fca00078e0206 */
[----:B------:R-:W2:Y:S01]  /*0460*/  LDG.E R7, desc[UR4][R12.64] ;  /* 0x000000040c077981 */ /* 0x000ea2000c1e1900 */
[----:B-1----:R-:W-:-:S05]  /*0470*/  IMAD.WIDE R14, R3, 0x4, R8 ;  /* 0x00000004030e7825 */ /* 0x002fca00078e0208 */
[----:B------:R-:W3:Y:S01]  /*0480*/  LDG.E R9, desc[UR4][R14.64] ;  /* 0x000000040e097981 */ /* 0x000ee2000c1e1900 */
[----:B0-----:R-:W-:-:S04]  /*0490*/  IMAD.WIDE R4, R3, 0x4, R4 ;  /* 0x0000000403047825 */ /* 0x001fc800078e0204 */
[----:B------:R-:W-:-:S04]  /*04a0*/  IMAD.WIDE R16, R0, 0x4, R14 ;  /* 0x0000000400107825 */ /* 0x000fc800078e020e */
[----:B--2---:R-:W-:Y:S01]  /*04b0*/  FADD R2, R2, -R7 ;  /* 0x8000000702027221 */ /* 0x004fe20000000000 */
[----:B------:R-:W-:-:S04]  /*04c0*/  IMAD.WIDE R6, R0, 0x4, R12 ;  /* 0x0000000400067825 */ /* 0x000fc800078e020c */
[----:B---3--:R-:W-:Y:S01]  /*04d0*/  FMUL R19, R2, R9 ;  /* 0x0000000902137220 */ /* 0x008fe20000400000 */
[----:B------:R-:W-:-:S04]  /*04e0*/  IMAD.WIDE R8, R0, 0x4, R10 ;  /* 0x0000000400087825 */ /* 0x000fc800078e020a */
[----:B------:R0:W-:Y:S04]  /*04f0*/  STG.E desc[UR4][R4.64], R19 ;  /* 0x0000001304007986 */ /* 0x0001e8000c101904 */
[----:B------:R-:W2:Y:S04]  /*0500*/  LDG.E R2, desc[UR4][R8.64] ;  /* 0x0000000408027981 */ /* 0x000ea8000c1e1900 */
[----:B------:R-:W2:Y:S04]  /*0510*/  LDG.E R11, desc[UR4][R6.64] ;  /* 0x00000004060b7981 */ /* 0x000ea8000c1e1900 */
[----:B------:R-:W3:Y:S01]  /*0520*/  LDG.E R13, desc[UR4][R16.64] ;  /* 0x00000004100d7981 */ /* 0x000ee2000c1e1900 */
[----:B------:R-:W-:-:S04]  /*0530*/  IMAD.WIDE R14, R0, 0x4, R8 ;  /* 0x00000004000e7825 */ /* 0x000fc800078e0208 */
[----:B0-----:R-:W-:-:S04]  /*0540*/  IMAD.WIDE R18, R0, 0x4, R16 ;  /* 0x0000000400127825 */ /* 0x001fc800078e0210 */
        /* <DEDUP_REMOVED lines=9> */
[----:B--2---:R-:W-:Y:S01]  /*05e0*/  FADD R2, R2, -R5 ;  /* 0x8000000502027221 */ /* 0x004fe20000000000 */
[----:B------:R-:W-:-:S04]  /*05f0*/  IMAD.WIDE R4, R0, 0x4, R10 ;  /* 0x0000000400047825 */ /* 0x000fc800078e020a */
[----:B---3--:R-:W-:Y:S01]  /*0600*/  FMUL R17, R2, R7 ;  /* 0x0000000702117220 */ /* 0x008fe20000400000 */
[----:B------:R-:W-:-:S04]  /*0610*/  IMAD.WIDE R6, R0, 0x4, R14 ;  /* 0x0000000400067825 */ /* 0x000fc800078e020e */
[C---:B0-----:R-:W-:Y:S01]  /*0620*/  IMAD.WIDE R10, R0.reuse, 0x4, R18 ;  /* 0x00000004000a7825 */ /* 0x041fe200078e0212 */
[----:B------:R0:W-:Y:S04]  /*0630*/  STG.E desc[UR4][R4.64], R17 ;  /* 0x0000001104007986 */ /* 0x0001e8000c101904 */
[----:B------:R-:W2:Y:S04]  /*0640*/  LDG.E R6, desc[UR4][R6.64] ;  /* 0x0000000406067981 */ /* 0x000ea8000c1e1900 */
[----:B------:R-:W2:Y:S04]  /*0650*/  LDG.E R9, desc[UR4][R8.64] ;  /* 0x0000000408097981 */ /* 0x000ea8000c1e1900 */
[----:B------:R-:W3:Y:S01]  /*0660*/  LDG.E R11, desc[UR4][R10.64] ;  /* 0x000000040a0b7981 */ /* 0x000ee2000c1e1900 */
[C---:B------:R-:W-:Y:S01]  /*0670*/  IMAD.WIDE R12, R0.reuse, 0x4, R4 ;  /* 0x00000004000c7825 */ /* 0x040fe200078e0204 */
[----:B------:R-:W-:-:S04]  /*0680*/  LEA R3, R0, R3, 0x2 ;  /* 0x0000000300037211 */ /* 0x000fc800078e10ff */
[----:B------:R-:W-:Y:S01]  /*0690*/  ISETP.GE.AND P0, PT, R3, UR6, PT ;  /* 0x0000000603007c0c */ /* 0x000fe2000bf06270 */
[----:B--2---:R-:W-:-:S04]  /*06a0*/  FADD R2, R6, -R9 ;  /* 0x8000000906027221 */ /* 0x004fc80000000000 */
[----:B---3--:R-:W-:-:S05]  /*06b0*/  FMUL R15, R2, R11 ;  /* 0x0000000b020f7220 */ /* 0x008fca0000400000 */
[----:B------:R0:W-:Y:S03]  /*06c0*/  STG.E desc[UR4][R12.64], R15 ;  /* 0x0000000f0c007986 */ /* 0x0001e6000c101904 */
[----:B------:R-:W-:Y:S05]  /*06d0*/  @!P0 BRA `(.L_x_8) ;  /* 0xfffffffc00448947 */ /* 0x000fea000383ffff */
[----:B------:R-:W-:Y:S05]  /*06e0*/  EXIT ;  /* 0x000000000000794d */ /* 0x000fea0003800000 */
.L_x_9:
        /* <DEDUP_REMOVED lines=9> */
.L_x_63:


//--------------------- .text._Z33softmax_cross_entropy_loss_kernelPfS_S_S_i --------------------------
	.section	.text._Z33softmax_cross_entropy_loss_kernelPfS_S_S_i,"ax",@progbits
	.align	128
        .global         _Z33softmax_cross_entropy_loss_kernelPfS_S_S_i
        .type           _Z33softmax_cross_entropy_loss_kernelPfS_S_S_i,@function
        .size           _Z33softmax_cross_entropy_loss_kernelPfS_S_S_i,(.L_x_64 - _Z33softmax_cross_entropy_loss_kernelPfS_S_S_i)
        .other          _Z33softmax_cross_entropy_loss_kernelPfS_S_S_i,@"STO_CUDA_ENTRY STV_DEFAULT"
_Z33softmax_cross_entropy_loss_kernelPfS_S_S_i:
.text._Z33softmax_cross_entropy_loss_kernelPfS_S_S_i:
[----:B------:R-:W-:Y:S01]  /*0000*/  LDC R1, c[0x0][0x37c] ;  /* 0x0000df00ff017b82 */ /* 0x000fe20000000800 */
[----:B------:R-:W0:Y:S07]  /*0010*/  S2R R0, SR_TID.X ;  /* 0x0000000000007919 */ /* 0x000e2e0000002100 */
[----:B------:R-:W0:Y:S01]  /*0020*/  S2UR UR4, SR_CTAID.X ;  /* 0x00000000000479c3 */ /* 0x000e220000002500 */
[----:B------:R-:W1:Y:S01]  /*0030*/  LDCU UR5, c[0x0][0x3a0] ;  /* 0x00007400ff0577ac */ /* 0x000e620008000800 */
[----:B------:R-:W-:Y:S01]  /*0040*/  BSSY.RECONVERGENT B0, `(.L_x_10) ;  /* 0x0000037000007945 */ /* 0x000fe20003800200 */
[----:B------:R-:W-:Y:S01]  /*0050*/  HFMA2 R17, -RZ, RZ, 0, 0 ;  /* 0x00000000ff117431 */ /* 0x000fe200000001ff */
[----:B------:R-:W2:Y:S04]  /*0060*/  LDCU.64 UR6, c[0x0][0x358] ;  /* 0x00006b00ff0677ac */ /* 0x000ea80008000a00 */
[----:B------:R-:W0:Y:S01]  /*0070*/  LDC R11, c[0x0][0x360] ;  /* 0x0000d800ff0b7b82 */ /* 0x000e220000000800 */
[----:B------:R-:W3:Y:S01]  /*0080*/  LDCU UR8, c[0x0][0x3a0] ;  /* 0x00007400ff0877ac */ /* 0x000ee20008000800 */
[----:B0-----:R-:W-:-:S05]  /*0090*/  IMAD R13, R11, UR4, R0 ;  /* 0x000000040b0d7c24 */ /* 0x001fca000f8e0200 */
[----:B-1----:R-:W-:-:S13]  /*00a0*/  ISETP.GE.AND P0, PT, R13, UR5, PT ;  /* 0x000000050d007c0c */ /* 0x002fda000bf06270 */
[----:B--23--:R-:W-:Y:S05]  /*00b0*/  @P0 BRA `(.L_x_11) ;  /* 0x0000000000bc0947 */ /* 0x00cfea0003800000 */
[----:B------:R-:W0:Y:S01]  /*00c0*/  LDC.64 R2, c[0x0][0x388] ;  /* 0x0000e200ff027b82 */ /* 0x000e220000000a00 */
[----:B------:R-:W1:Y:S07]  /*00d0*/  LDCU UR4, c[0x0][0x370] ;  /* 0x00006e00ff0477ac */ /* 0x000e6e0008000800 */
[----:B------:R-:W2:Y:S08]  /*00e0*/  LDC.64 R4, c[0x0][0x380] ;  /* 0x0000e000ff047b82 */ /* 0x000eb00000000a00 */
[----:B------:R-:W3:Y:S01]  /*00f0*/  LDC.64 R6, c[0x0][0x390] ;  /* 0x0000e400ff067b82 */ /* 0x000ee20000000a00 */
[----:B-1----:R-:W-:-:S07]  /*0100*/  IMAD R10, R11, UR4, RZ ;  /* 0x000000040b0a7c24 */ /* 0x002fce000f8e02ff */
.L_x_14:
[----:B0-----:R-:W-:-:S05]  /*0110*/  IMAD.WIDE R14, R13, 0x4, R2 ;  /* 0x000000040d0e7825 */ /* 0x001fca00078e0202 */
[----:B------:R-:W4:Y:S01]  /*0120*/  LDG.E R12, desc[UR6][R14.64] ;  /* 0x000000060e0c7981 */ /* 0x000f22000c1e1900 */
[----:B------:R-:W-:Y:S01]  /*0130*/  BSSY.RECONVERGENT B1, `(.L_x_12) ;  /* 0x0000023000017945 */ /* 0x000fe20003800200 */
[----:B---3--:R-:W-:Y:S01]  /*0140*/  IMAD.WIDE R8, R13, 0x4, R6 ;  /* 0x000000040d087825 */ /* 0x008fe200078e0206 */
[----:B------:R-:W-:Y:S02]  /*0150*/  MOV R17, RZ ;  /* 0x000000ff00117202 */ /* 0x000fe40000000f00 */
[----:B----4-:R-:W-:-:S13]  /*0160*/  FSETP.GT.AND P0, PT, R12, RZ, PT ;  /* 0x000000ff0c00720b */ /* 0x010fda0003f04000 */
[----:B------:R-:W-:Y:S05]  /*0170*/  @!P0 BRA `(.L_x_13) ;  /* 0x0000000000788947 */ /* 0x000fea0003800000 */
[----:B--2---:R-:W-:-:S06]  /*0180*/  IMAD.WIDE R16, R13, 0x4, R4 ;  /* 0x000000040d107825 */ /* 0x004fcc00078e0204 */
[----:B------:R-:W2:Y:S01]  /*0190*/  LDG.E R16, desc[UR6][R16.64] ;  /* 0x0000000610107981 */ /* 0x000ea2000c1e1900 */
[----:B------:R-:W-:Y:S02]  /*01a0*/  HFMA2 R21, -RZ, RZ, 1.5048828125, 33.21875 ;  /* 0x3e055027ff157431 */ /* 0x000fe400000001ff */
[----:B--2---:R-:W-:-:S05]  /*01b0*/  FADD R14, R16, 1.0000000036274937255e-15 ;  /* 0x26901d7d100e7421 */ /* 0x004fca0000000000 */
[----:B------:R-:W-:-:S13]  /*01c0*/  FSETP.GEU.AND P0, PT, R14, 1.175494350822287508e-38, PT ;  /* 0x008000000e00780b */ /* 0x000fda0003f0e000 */
[----:B------:R-:W-:-:S05]  /*01d0*/  @!P0 FMUL R14, R14, 8388608 ;  /* 0x4b0000000e0e8820 */ /* 0x000fca0000400000 */
[----:B------:R-:W-:-:S04]  /*01e0*/  IADD3 R15, PT, PT, R14, -0x3f2aaaab, RZ ;  /* 0xc0d555550e0f7810 */ /* 0x000fc80007ffe0ff */
[----:B------:R-:W-:-:S04]  /*01f0*/  LOP3.LUT R19, R15, 0xff800000, RZ, 0xc0, !PT ;  /* 0xff8000000f137812 */ /* 0x000fc800078ec0ff */
[-C--:B------:R-:W-:Y:S02]  /*0200*/  IADD3 R15, PT, PT, R14, -R19.reuse, RZ ;  /* 0x800000130e0f7210 */ /* 0x080fe40007ffe0ff */
[----:B------:R-:W-:-:S03]  /*0210*/  I2FP.F32.S32 R16, R19 ;  /* 0x0000001300107245 */ /* 0x000fc60000201400 */
[----:B------:R-:W-:-:S04]  /*0220*/  FADD R18, R15, -1 ;  /* 0xbf8000000f127421 */ /* 0x000fc80000000000 */
[----:B------:R-:W-:-:S04]  /*0230*/  FFMA R15, R18, -R21, 0.14084610342979431152 ;  /* 0x3e1039f6120f7423 */ /* 0x000fc80000000815 */
[----:B------:R-:W-:-:S04]  /*0240*/  FFMA R15, R18, R15, -0.12148627638816833496 ;  /* 0xbdf8cdcc120f7423 */ /* 0x000fc8000000000f */
[----:B------:R-:W-:-:S04]  /*0250*/  FFMA R15, R18, R15, 0.13980610668659210205 ;  /* 0x3e0f2955120f7423 */ /* 0x000fc8000000000f */
[----:B------:R-:W-:-:S04]  /*0260*/  FFMA R15, R18, R15, -0.16684235632419586182 ;  /* 0xbe2ad8b9120f7423 */ /* 0x000fc8000000000f */
[----:B------:R-:W-:-:S04]  /*0270*/  FFMA R15, R18, R15, 0.20012299716472625732 ;  /* 0x3e4ced0b120f7423 */ /* 0x000fc8000000000f */
[----:B------:R-:W-:-:S04]  /*0280*/  FFMA R15, R18, R15, -0.24999669194221496582 ;  /* 0xbe7fff22120f7423 */ /* 0x000fc8000000000f */
[----:B------:R-:W-:-:S04]  /*0290*/  FFMA R15, R18, R15, 0.33333182334899902344 ;  /* 0x3eaaaa78120f7423 */ /* 0x000fc8000000000f */
[----:B------:R-:W-:Y:S01]  /*02a0*/  FFMA R17, R18, R15, -0.5 ;  /* 0xbf00000012117423 */ /* 0x000fe2000000000f */
[----:B------:R-:W-:Y:S02]  /*02b0*/  FSEL R15, RZ, -23, P0 ;  /* 0xc1b80000ff0f7808 */ /* 0x000fe40000000000 */
[----:B------:R-:W-:Y:S01]  /*02c0*/  ISETP.GT.U32.AND P0, PT, R14, 0x7f7fffff, PT ;  /* 0x7f7fffff0e00780c */ /* 0x000fe20003f04070 */
[----:B------:R-:W-:Y:S02]  /*02d0*/  FMUL R17, R18, R17 ;  /* 0x0000001112117220 */ /* 0x000fe40000400000 */
[----:B------:R-:W-:Y:S02]  /*02e0*/  FFMA R15, R16, 1.1920928955078125e-07, R15 ;  /* 0x34000000100f7823 */ /* 0x000fe4000000000f */
[----:B------:R-:W-:Y:S01]  /*02f0*/  FFMA R18, R18, R17, R18 ;  /* 0x0000001112127223 */ /* 0x000fe20000000012 */
[----:B------:R-:W-:-:S03]  /*0300*/  MOV R17, 0x7f800000 ;  /* 0x7f80000000117802 */ /* 0x000fc60000000f00 */
[----:B------:R-:W-:-:S04]  /*0310*/  FFMA R15, R15, 0.69314718246459960938, R18 ;  /* 0x3f3172180f0f7823 */ /* 0x000fc80000000012 */
[C---:B------:R-:W-:Y:S01]  /*0320*/  @P0 FFMA R15, R14.reuse, R17, +INF ;  /* 0x7f8000000e0f0423 */ /* 0x040fe20000000011 */
[----:B------:R-:W-:-:S04]  /*0330*/  FSETP.NEU.AND P0, PT, R14, RZ, PT ;  /* 0x000000ff0e00720b */ /* 0x000fc80003f0d000 */
[----:B------:R-:W-:-:S05]  /*0340*/  FSEL R15, R15, -INF , P0 ;  /* 0xff8000000f0f7808 */ /* 0x000fca0000000000 */
[----:B------:R-:W-:-:S07]  /*0350*/  FMUL R17, R12, -R15 ;  /* 0x8000000f0c117220 */ /* 0x000fce0000400000 */
.L_x_13:
[----:B------:R-:W-:Y:S05]  /*0360*/  BSYNC.RECONVERGENT B1 ;  /* 0x0000000000017941 */ /* 0x000fea0003800200 */
.L_x_12:
[----:B------:R1:W-:Y:S01]  /*0370*/  STG.E desc[UR6][R8.64], R17 ;  /* 0x0000001108007986 */ /* 0x0003e2000c101906 */
[----:B------:R-:W-:-:S04]  /*0380*/  IADD3 R13, PT, PT, R10, R13, RZ ;  /* 0x0000000d0a0d7210 */ /* 0x000fc80007ffe0ff */
[----:B------:R-:W-:-:S13]  /*0390*/  ISETP.GE.AND P0, PT, R13, UR8, PT ;  /* 0x000000080d007c0c */ /* 0x000fda000bf06270 */
[----:B-1----:R-:W-:Y:S05]  /*03a0*/  @!P0 BRA `(.L_x_14) ;  /* 0xfffffffc00588947 */ /* 0x002fea000383ffff */
.L_x_11:
[----:B------:R-:W-:Y:S05]  /*03b0*/  BSYNC.RECONVERGENT B0 ;  /* 0x0000000000007941 */ /* 0x000fea0003800200 */
.L_x_10:
[----:B------:R-:W0:Y:S01]  /*03c0*/  S2UR UR5, SR_CgaCtaId ;  /* 0x00000000000579c3 */ /* 0x000e220000008800 */
[----:B------:R-:W-:Y:S01]  /*03d0*/  UMOV UR4, 0x400 ;  /* 0x0000040000047882 */ /* 0x000fe20000000000 */
[----:B------:R-:W-:Y:S02]  /*03e0*/  ISETP.GE.U32.AND P1, PT, R11, 0x2, PT ;  /* 0x000000020b00780c */ /* 0x000fe40003f26070 */
[----:B------:R-:W-:Y:S01]  /*03f0*/  ISETP.NE.AND P0, PT, R0, RZ, PT ;  /* 0x000000ff0000720c */ /* 0x000fe20003f05270 */
[----:B0-----:R-:W-:-:S06]  /*0400*/  ULEA UR4, UR5, UR4, 0x18 ;  /* 0x0000000405047291 */ /* 0x001fcc000f8ec0ff */
[----:B------:R-:W-:-:S05]  /*0410*/  LEA R2, R0, UR4, 0x2 ;  /* 0x0000000400027c11 */ /* 0x000fca000f8e10ff */
[----:B------:R0:W-:Y:S01]  /*0420*/  STS [R2], R17 ;  /* 0x0000001102007388 */ /* 0x0001e20000000800 */
[----:B------:R-:W-:Y:S06]  /*0430*/  BAR.SYNC.DEFER_BLOCKING 0x0 ;  /* 0x0000000000007b1d */ /* 0x000fec0000010000 */
[----:B------:R-:W-:Y:S05]  /*0440*/  @!P1 BRA `(.L_x_15) ;  /* 0x00000000002c9947 */ /* 0x000fea0003800000 */
.L_x_16:
[----:B------:R-:W-:-:S04]  /*0450*/  SHF.R.U32.HI R7, RZ, 0x1, R11 ;  /* 0x00000001ff077819 */ /* 0x000fc8000001160b */
[----:B------:R-:W-:-:S13]  /*0460*/  ISETP.GE.U32.AND P1, PT, R0, R7, PT ;  /* 0x000000070000720c */ /* 0x000fda0003f26070 */
[----:B------:R-:W-:Y:S01]  /*0470*/  @!P1 LEA R3, R7, R2, 0x2 ;  /* 0x0000000207039211 */ /* 0x000fe200078e10ff */
[----:B--2---:R-:W-:Y:S05]  /*0480*/  @!P1 LDS R4, [R2] ;  /* 0x0000000002049984 */ /* 0x004fea0000000800 */
[----:B------:R-:W1:Y:S02]  /*0490*/  @!P1 LDS R3, [R3] ;  /* 0x0000000003039984 */ /* 0x000e640000000800 */
[----:B-1----:R-:W-:-:S05]  /*04a0*/  @!P1 FADD R5, R3, R4 ;  /* 0x0000000403059221 */ /* 0x002fca0000000000 */
[----:B------:R1:W-:Y:S01]  /*04b0*/  @!P1 STS [R2], R5 ;  /* 0x0000000502009388 */ /* 0x0003e20000000800 */
[----:B------:R-:W-:Y:S01]  /*04c0*/  BAR.SYNC.DEFER_BLOCKING 0x0 ;  /* 0x0000000000007b1d */ /* 0x000fe20000010000 */
[----:B------:R-:W-:Y:S02]  /*04d0*/  ISETP.GT.U32.AND P1, PT, R11, 0x3, PT ;  /* 0x000000030b00780c */ /* 0x000fe40003f24070 */
[----:B------:R-:W-:-:S11]  /*04e0*/  MOV R11, R7 ;  /* 0x00000007000b7202 */ /* 0x000fd60000000f00 */
[----:B-1----:R-:W-:Y:S05]  /*04f0*/  @P1 BRA `(.L_x_16) ;  /* 0xfffffffc00d41947 */ /* 0x002fea000383ffff */
.L_x_15:
[----:B------:R-:W-:Y:S05]  /*0500*/  @P0 EXIT ;  /* 0x000000000000094d */ /* 0x000fea0003800000 */
[----:B------:R-:W1:Y:S01]  /*0510*/  S2UR UR5, SR_CgaCtaId ;  /* 0x00000000000579c3 */ /* 0x000e620000008800 */
[----:B------:R-:W-:-:S07]  /*0520*/  UMOV UR4, 0x400 ;  /* 0x0000040000047882 */ /* 0x000fce0000000000 */
[----:B0-----:R-:W0:Y:S01]  /*0530*/  LDC.64 R2, c[0x0][0x398] ;  /* 0x0000e600ff027b82 */ /* 0x001e220000000a00 */
[----:B-1----:R-:W-:-:S09]  /*0540*/  ULEA UR4, UR5, UR4, 0x18 ;  /* 0x0000000405047291 */ /* 0x002fd2000f8ec0ff */
[----:B--2---:R-:W0:Y:S04]  /*0550*/  LDS R5, [UR4] ;  /* 0x00000004ff057984 */ /* 0x004e280008000800 */
[----:B0-----:R-:W-:Y:S01]  /*0560*/  REDG.E.ADD.F32.FTZ.RN.STRONG.GPU desc[UR6][R2.64], R5 ;  /* 0x00000005020079a6 */ /* 0x001fe2000c12f306 */
[----:B------:R-:W-:Y:S05]  /*0570*/  EXIT ;  /* 0x000000000000794d */ /* 0x000fea0003800000 */
.L_x_17:
        /* <DEDUP_REMOVED lines=16> */
.L_x_64:


//--------------------- .text._Z23one_hot_encoding_kernelPfii --------------------------
	.section	.text._Z23one_hot_encoding_kernelPfii,"ax",@progbits
	.align	128
        .global         _Z23one_hot_encoding_kernelPfii
        .type           _Z23one_hot_encoding_kernelPfii,@function
        .size           _Z23one_hot_encoding_kernelPfii,(.L_x_65 - _Z23one_hot_encoding_kernelPfii)
        .other          _Z23one_hot_encoding_kernelPfii,@"STO_CUDA_ENTRY STV_DEFAULT"
_Z23one_hot_encoding_kernelPfii:
.text._Z23one_hot_encoding_kernelPfii:
        /* <DEDUP_REMOVED lines=11> */
[C---:B------:R-:W-:Y:S01]  /*00b0*/  IMAD.IADD R4, R0.reuse, 0x1, R5 ;  /* 0x0000000100047824 */ /* 0x040fe200078e0205 */
[----:B------:R-:W-:Y:S01]  /*00c0*/  ISETP.NE.U32.AND P2, PT, R0, RZ, PT ;  /* 0x000000ff0000720c */ /* 0x000fe20003f45070 */
[----:B------:R-:W-:Y:S01]  /*00d0*/  IMAD.MOV R9, RZ, RZ, -R0 ;  /* 0x000000ffff097224 */ /* 0x000fe200078e0a00 */
[----:B------:R-:W1:Y:S01]  /*00e0*/  LDCU UR8, c[0x0][0x388] ;  /* 0x00007100ff0877ac */ /* 0x000e620008000800 */
[----:B------:R-:W-:Y:S01]  /*00f0*/  BSSY.RECONVERGENT B0, `(.L_x_18) ;  /* 0x000002a000007945 */ /* 0x000fe20003800200 */
[C---:B------:R-:W-:Y:S02]  /*0100*/  ISETP.GE.AND P0, PT, R4.reuse, UR6, PT ;  /* 0x0000000604007c0c */ /* 0x040fe4000bf06270 */
[----:B------:R-:W-:Y:S01]  /*0110*/  VIMNMX R7, PT, PT, R4, UR6, !PT ;  /* 0x0000000604077c48 */ /* 0x000fe2000ffe0100 */
[----:B------:R-:W2:Y:S01]  /*0120*/  LDCU.64 UR4, c[0x0][0x358] ;  /* 0x00006b00ff0477ac */ /* 0x000ea20008000a00 */
[----:B------:R-:W-:-:S04]  /*0130*/  SEL R6, RZ, 0x1, P0 ;  /* 0x00000001ff067807 */ /* 0x000fc80000000000 */
[----:B------:R-:W-:Y:S01]  /*0140*/  IADD3 R7, PT, PT, R7, -R4, -R6 ;  /* 0x8000000407077210 */ /* 0x000fe20007ffe806 */
[----:B0-----:R-:W0:Y:S02]  /*0150*/  MUFU.RCP R8, R8 ;  /* 0x0000000800087308 */ /* 0x001e240000001000 */
[----:B0-----:R-:W-:-:S06]  /*0160*/  VIADD R2, R8, 0xffffffe ;  /* 0x0ffffffe08027836 */ /* 0x001fcc0000000000 */
[----:B------:R0:W3:Y:S02]  /*0170*/  F2I.FTZ.U32.TRUNC.NTZ R3, R2 ;  /* 0x0000000200037305 */ /* 0x0000e4000021f000 */
[----:B0-----:R-:W-:Y:S02]  /*0180*/  IMAD.MOV.U32 R2, RZ, RZ, RZ ;  /* 0x000000ffff027224 */ /* 0x001fe400078e00ff */
[----:B---3--:R-:W-:-:S04]  /*0190*/  IMAD R9, R9, R3, RZ ;  /* 0x0000000309097224 */ /* 0x008fc800078e02ff */
[----:B------:R-:W-:-:S06]  /*01a0*/  IMAD.HI.U32 R8, R3, R9, R2 ;  /* 0x0000000903087227 */ /* 0x000fcc00078e0002 */
[----:B------:R-:W-:-:S04]  /*01b0*/  IMAD.HI.U32 R9, R8, R7, RZ ;  /* 0x0000000708097227 */ /* 0x000fc800078e00ff */
[----:B------:R-:W-:-:S04]  /*01c0*/  IMAD.MOV R2, RZ, RZ, -R9 ;  /* 0x000000ffff027224 */ /* 0x000fc800078e0a09 */
[----:B------:R-:W-:Y:S02]  /*01d0*/  IMAD R7, R0, R2, R7 ;  /* 0x0000000200077224 */ /* 0x000fe400078e0207 */
[----:B------:R-:W0:Y:S03]  /*01e0*/  LDC.64 R2, c[0x0][0x380] ;  /* 0x0000e000ff027b82 */ /* 0x000e260000000a00 */
[----:B------:R-:W-:-:S13]  /*01f0*/  ISETP.GE.U32.AND P0, PT, R7, R0, PT ;  /* 0x000000000700720c */ /* 0x000fda0003f06070 */
[----:B------:R-:W-:Y:S01]  /*0200*/  @P0 IMAD.IADD R7, R7, 0x1, -R0 ;  /* 0x0000000107070824 */ /* 0x000fe200078e0a00 */
[----:B------:R-:W-:-:S04]  /*0210*/  @P0 IADD3 R9, PT, PT, R9, 0x1, RZ ;  /* 0x0000000109090810 */ /* 0x000fc80007ffe0ff */
[----:B------:R-:W-:-:S13]  /*0220*/  ISETP.GE.U32.AND P1, PT, R7, R0, PT ;  /* 0x000000000700720c */ /* 0x000fda0003f26070 */
[----:B------:R-:W-:Y:S01]  /*0230*/  @P1 VIADD R9, R9, 0x1 ;  /* 0x0000000109091836 */ /* 0x000fe20000000000 */
[----:B------:R-:W-:-:S05]  /*0240*/  @!P2 LOP3.LUT R9, RZ, R0, RZ, 0x33, !PT ;  /* 0x00000000ff09a212 */ /* 0x000fca00078e33ff */
[----:B------:R-:W-:-:S05]  /*0250*/  IMAD.IADD R4, R6, 0x1, R9 ;  /* 0x0000000106047824 */ /* 0x000fca00078e0209 */
[C---:B------:R-:W-:Y:S02]  /*0260*/  LOP3.LUT R6, R4.reuse, 0x3, RZ, 0xc0, !PT ;  /* 0x0000000304067812 */ /* 0x040fe400078ec0ff */
[----:B------:R-:W-:Y:S02]  /*0270*/  ISETP.GE.U32.AND P0, PT, R4, 0x3, PT ;  /* 0x000000030400780c */ /* 0x000fe40003f06070 */
[----:B------:R-:W-:-:S13]  /*0280*/  ISETP.NE.AND P1, PT, R6, 0x3, PT ;  /* 0x000000030600780c */ /* 0x000fda0003f25270 */
[----:B012---:R-:W-:Y:S05]  /*0290*/  @!P1 BRA `(.L_x_19) ;  /* 0x00000000003c9947 */ /* 0x007fea0003800000 */
[----:B------:R-:W0:Y:S01]  /*02a0*/  LDC.64 R8, c[0x0][0x380] ;  /* 0x0000e000ff087b82 */ /* 0x000e220000000a00 */
[----:B------:R-:W1:Y:S01]  /*02b0*/  LDCU UR7, c[0x0][0x388] ;  /* 0x00007100ff0777ac */ /* 0x000e620008000800 */
[----:B------:R-:W-:-:S05]  /*02c0*/  VIADD R4, R4, 0x1 ;  /* 0x0000000104047836 */ /* 0x000fca0000000000 */
[----:B------:R-:W-:-:S05]  /*02d0*/  LOP3.LUT R4, R4, 0x3, RZ, 0xc0, !PT ;  /* 0x0000000304047812 */ /* 0x000fca00078ec0ff */
[----:B------:R-:W-:Y:S01]  /*02e0*/  IMAD.MOV R4, RZ, RZ, -R4 ;  /* 0x000000ffff047224 */ /* 0x000fe200078e0a04 */
[----:B-1----:R-:W-:-:S07]  /*02f0*/  IADD3 R11, PT, PT, -R5, UR7, RZ ;  /* 0x00000007050b7c10 */ /* 0x002fce000fffe1ff */
.L_x_20:
[----:B------:R-:W-:Y:S01]  /*0300*/  ISETP.NE.AND P1, PT, R11, RZ, PT ;  /* 0x000000ff0b00720c */ /* 0x000fe20003f25270 */
[----:B01----:R-:W-:Y:S01]  /*0310*/  IMAD.WIDE R6, R5, 0x4, R8 ;  /* 0x0000000405067825 */ /* 0x003fe200078e0208 */
[----:B------:R-:W-:Y:S02]  /*0320*/  IADD3 R4, PT, PT, R4, 0x1, RZ ;  /* 0x0000000104047810 */ /* 0x000fe40007ffe0ff */
[----:B------:R-:W-:Y:S01]  /*0330*/  FSEL R13, RZ, 1, P1 ;  /* 0x3f800000ff0d7808 */ /* 0x000fe20000800000 */
[----:B------:R-:W-:Y:S01]  /*0340*/  IMAD.IADD R5, R0, 0x1, R5 ;  /* 0x0000000100057824 */ /* 0x000fe200078e0205 */
[----:B------:R-:W-:Y:S01]  /*0350*/  ISETP.NE.AND P1, PT, R4, RZ, PT ;  /* 0x000000ff0400720c */ /* 0x000fe20003f25270 */
[----:B------:R-:W-:Y:S02]  /*0360*/  IMAD.IADD R11, R11, 0x1, -R0 ;  /* 0x000000010b0b7824 */ /* 0x000fe400078e0a00 */
[----:B------:R1:W-:Y:S10]  /*0370*/  STG.E desc[UR4][R6.64], R13 ;  /* 0x0000000d06007986 */ /* 0x0003f4000c101904 */
[----:B------:R-:W-:Y:S05]  /*0380*/  @P1 BRA `(.L_x_20) ;  /* 0xfffffffc00dc1947 */ /* 0x000fea000383ffff */
.L_x_19:
[----:B------:R-:W-:Y:S05]  /*0390*/  BSYNC.RECONVERGENT B0 ;  /* 0x0000000000007941 */ /* 0x000fea0003800200 */
.L_x_18:
[----:B------:R-:W-:Y:S05]  /*03a0*/  @!P0 EXIT ;  /* 0x000000000000894d */ /* 0x000fea0003800000 */
.L_x_21:
[----:B0-----:R-:W-:Y:S01]  /*03b0*/  IMAD.IADD R9, R0, 0x1, R5 ;  /* 0x0000000100097824 */ /* 0x001fe200078e0205 */
[C---:B------:R-:W-:Y:S01]  /*03c0*/  ISETP.NE.AND P2, PT, R5.reuse, UR8, PT ;  /* 0x0000000805007c0c */ /* 0x040fe2000bf45270 */
[----:B-1----:R-:W-:-:S03]  /*03d0*/  IMAD.WIDE R12, R5, 0x4, R2 ;  /* 0x00000004050c7825 */ /* 0x002fc600078e0202 */
[C---:B------:R-:W-:Y:S02]  /*03e0*/  IADD3 R11, PT, PT, R0.reuse, R9, RZ ;  /* 0x00000009000b7210 */ /* 0x040fe40007ffe0ff */
[----:B------:R-:W-:Y:S01]  /*03f0*/  ISETP.NE.AND P1, PT, R9, UR8, PT ;  /* 0x0000000809007c0c */ /* 0x000fe2000bf25270 */
[C---:B------:R-:W-:Y:S01]  /*0400*/  IMAD.WIDE R6, R0.reuse, 0x4, R12 ;  /* 0x0000000400067825 */ /* 0x040fe200078e020c */
[----:B------:R-:W-:Y:S02]  /*0410*/  ISETP.NE.AND P0, PT, R11, UR8, PT ;  /* 0x000000080b007c0c */ /* 0x000fe4000bf05270 */
[----:B------:R-:W-:Y:S01]  /*0420*/  FSEL R15, RZ, 1, P2 ;  /* 0x3f800000ff0f7808 */ /* 0x000fe20001000000 */
[C---:B------:R-:W-:Y:S01]  /*0430*/  IMAD.IADD R5, R0.reuse, 0x1, R11 ;  /* 0x0000000100057824 */ /* 0x040fe200078e020b */
[----:B------:R-:W-:Y:S01]  /*0440*/  FSEL R17, RZ, 1, P1 ;  /* 0x3f800000ff117808 */ /* 0x000fe20000800000 */
[C---:B------:R-:W-:Y:S01]  /*0450*/  IMAD.WIDE R8, R0.reuse, 0x4, R6 ;  /* 0x0000000400087825 */ /* 0x040fe200078e0206 */
[----:B------:R-:W-:Y:S01]  /*0460*/  FSEL R19, RZ, 1, P0 ;  /* 0x3f800000ff137808 */ /* 0x000fe20000000000 */
[----:B------:R0:W-:Y:S01]  /*0470*/  STG.E desc[UR4][R12.64], R15 ;  /* 0x0000000f0c007986 */ /* 0x0001e2000c101904 */
[----:B------:R-:W-:Y:S01]  /*0480*/  ISETP.NE.AND P2, PT, R5, UR8, PT ;  /* 0x0000000805007c0c */ /* 0x000fe2000bf45270 */
[----:B------:R-:W-:-:S02]  /*0490*/  IMAD.IADD R5, R0, 0x1, R5 ;  /* 0x0000000100057824 */ /* 0x000fc400078e0205 */
[----:B------:R-:W-:Y:S01]  /*04a0*/  IMAD.WIDE R10, R0, 0x4, R8 ;  /* 0x00000004000a7825 */ /* 0x000fe200078e0208 */
[----:B------:R-:W-:Y:S01]  /*04b0*/  FSEL R21, RZ, 1, P2 ;  /* 0x3f800000ff157808 */ /* 0x000fe20001000000 */
[----:B------:R0:W-:Y:S01]  /*04c0*/  STG.E desc[UR4][R6.64], R17 ;  /* 0x0000001106007986 */ /* 0x0001e2000c101904 */
[----:B------:R-:W-:-:S03]  /*04d0*/  ISETP.GE.AND P0, PT, R5, UR6, PT ;  /* 0x0000000605007c0c */ /* 0x000fc6000bf06270 */
[----:B------:R0:W-:Y:S04]  /*04e0*/  STG.E desc[UR4][R8.64], R19 ;  /* 0x0000001308007986 */ /* 0x0001e8000c101904 */
[----:B------:R0:W-:Y:S06]  /*04f0*/  STG.E desc[UR4][R10.64], R21 ;  /* 0x000000150a007986 */ /* 0x0001ec000c101904 */
[----:B------:R-:W-:Y:S05]  /*0500*/  @!P0 BRA `(.L_x_21) ;  /* 0xfffffffc00a88947 */ /* 0x000fea000383ffff */
[----:B------:R-:W-:Y:S05]  /*0510*/  EXIT ;  /* 0x000000000000794d */ /* 0x000fea0003800000 */
.L_x_22:
        /* <DEDUP_REMOVED lines=14> */
.L_x_65:


//--------------------- .text._Z31backward_mse_loss_kernel_simplePfS_S_i --------------------------
	.section	.text._Z31backward_mse_loss_kernel_simplePfS_S_i,"ax",@progbits
	.align	128
        .global         _Z31backward_mse_loss_kernel_simplePfS_S_i
        .type           _Z31backward_mse_loss_kernel_simplePfS_S_i,@function
        .size           _Z31backward_mse_loss_kernel_simplePfS_S_i,(.L_x_60 - _Z31backward_mse_loss_kernel_simplePfS_S_i)
        .other          _Z31backward_mse_loss_kernel_simplePfS_S_i,@"STO_CUDA_ENTRY STV_DEFAULT"
_Z31backward_mse_loss_kernel_simplePfS_S_i:
.text._Z31backward_mse_loss_kernel_simplePfS_S_i:
        /* <DEDUP_REMOVED lines=10> */
[----:B------:R-:W-:Y:S01]  /*00a0*/  I2FP.F32.S32 R5, UR6 ;  /* 0x0000000600057c45 */ /* 0x000fe20008201400 */
[----:B------:R-:W-:Y:S02]  /*00b0*/  UMOV UR4, 0x40000000 ;  /* 0x4000000000047882 */ /* 0x000fe40000000000 */
[----:B------:R-:W-:Y:S01]  /*00c0*/  IMAD.U32 R6, RZ, RZ, UR4 ;  /* 0x00000004ff067e24 */ /* 0x000fe2000f8e00ff */
[----:B------:R-:W0:Y:S08]  /*00d0*/  MUFU.RCP R0, R5 ;  /* 0x0000000500007308 */ /* 0x000e300000001000 */
[----:B------:R-:W1:Y:S01]  /*00e0*/  FCHK P0, R6, R5 ;  /* 0x0000000506007302 */ /* 0x000e620000000000 */
[----:B0-----:R-:W-:-:S04]  /*00f0*/  FFMA R7, -R5, R0, 1 ;  /* 0x3f80000005077423 */ /* 0x001fc80000000100 */
[----:B------:R-:W-:-:S04]  /*0100*/  FFMA R0, R0, R7, R0 ;  /* 0x0000000700007223 */ /* 0x000fc80000000000 */
[----:B------:R-:W-:-:S04]  /*0110*/  FFMA R4, R0, 2, RZ ;  /* 0x4000000000047823 */ /* 0x000fc800000000ff */
[----:B------:R-:W-:-:S04]  /*0120*/  FFMA R7, -R5, R4, 2 ;  /* 0x4000000005077423 */ /* 0x000fc80000000104 */
[----:B------:R-:W-:Y:S01]  /*0130*/  FFMA R0, R0, R7, R4 ;  /* 0x0000000700007223 */ /* 0x000fe20000000004 */
[----:B-1----:R-:W-:Y:S06]  /*0140*/  @!P0 BRA `(.L_x_23) ;  /* 0x00000000000c8947 */ /* 0x002fec0003800000 */
[----:B------:R-:W-:-:S07]  /*0150*/  MOV R4, 0x170 ;  /* 0x0000017000047802 */ /* 0x000fce0000000f00 */
[----:B------:R-:W-:Y:S05]  /*0160*/  CALL.REL.NOINC `($__internal_0_$__cuda_sm3x_div_rn_noftz_f32_slowpath) ;  /* 0x00000004006c7944 */ /* 0x000fea0003c00000 */
[----:B------:R-:W-:-:S07]  /*0170*/  IMAD.MOV.U32 R0, RZ, RZ, R8 ;  /* 0x000000ffff007224 */ /* 0x000fce00078e0008 */
.L_x_23:
[----:B------:R-:W0:Y:S01]  /*0180*/  I2F.U32.RP R9, R2 ;  /* 0x0000000200097306 */ /* 0x000e220000209000 */
[----:B------:R-:W1:Y:S01]  /*0190*/  LDCU UR6, c[0x0][0x398] ;  /* 0x00007300ff0677ac */ /* 0x000e620008000800 */
[C---:B------:R-:W-:Y:S01]  /*01a0*/  IMAD.IADD R6, R2.reuse, 0x1, R3 ;  /* 0x0000000102067824 */ /* 0x040fe200078e0203 */
[----:B------:R-:W-:Y:S01]  /*01b0*/  ISETP.NE.U32.AND P2, PT, R2, RZ, PT ;  /* 0x000000ff0200720c */ /* 0x000fe20003f45070 */
[----:B------:R-:W-:Y:S01]  /*01c0*/  IMAD.MOV R11, RZ, RZ, -R2 ;  /* 0x000000ffff0b7224 */ /* 0x000fe200078e0a02 */
[----:B------:R-:W2:Y:S01]  /*01d0*/  LDCU.64 UR4, c[0x0][0x358] ;  /* 0x00006b00ff0477ac */ /* 0x000ea20008000a00 */
[----:B------:R-:W-:Y:S02]  /*01e0*/  BSSY.RECONVERGENT B0, `(.L_x_24) ;  /* 0x000002b000007945 */ /* 0x000fe40003800200 */
[----:B0-----:R-:W0:Y:S01]  /*01f0*/  MUFU.RCP R9, R9 ;  /* 0x0000000900097308 */ /* 0x001e220000001000 */
[C---:B-1----:R-:W-:Y:S02]  /*0200*/  ISETP.GE.AND P0, PT, R6.reuse, UR6, PT ;  /* 0x0000000606007c0c */ /* 0x042fe4000bf06270 */
[----:B------:R-:W-:-:S02]  /*0210*/  VIMNMX R7, PT, PT, R6, UR6, !PT ;  /* 0x0000000606077c48 */ /* 0x000fc4000ffe0100 */
[----:B------:R-:W-:-:S04]  /*0220*/  SEL R8, RZ, 0x1, P0 ;  /* 0x00000001ff087807 */ /* 0x000fc80000000000 */
[----:B------:R-:W-:Y:S02]  /*0230*/  IADD3 R7, PT, PT, R7, -R6, -R8 ;  /* 0x8000000607077210 */ /* 0x000fe40007ffe808 */
[----:B0-----:R-:W-:-:S04]  /*0240*/  IADD3 R4, PT, PT, R9, 0xffffffe, RZ ;  /* 0x0ffffffe09047810 */ /* 0x001fc80007ffe0ff */
[----:B------:R0:W1:Y:S02]  /*0250*/  F2I.FTZ.U32.TRUNC.NTZ R5, R4 ;  /* 0x0000000400057305 */ /* 0x000064000021f000 */
[----:B0-----:R-:W-:Y:S02]  /*0260*/  HFMA2 R4, -RZ, RZ, 0, 0 ;  /* 0x00000000ff047431 */ /* 0x001fe400000001ff */
[----:B-1----:R-:W-:-:S04]  /*0270*/  IMAD R11, R11, R5, RZ ;  /* 0x000000050b0b7224 */ /* 0x002fc800078e02ff */
[----:B------:R-:W-:-:S06]  /*0280*/  IMAD.HI.U32 R10, R5, R11, R4 ;  /* 0x0000000b050a7227 */ /* 0x000fcc00078e0004 */
[----:B------:R-:W-:-:S04]  /*0290*/  IMAD.HI.U32 R5, R10, R7, RZ ;  /* 0x000000070a057227 */ /* 0x000fc800078e00ff */
[----:B------:R-:W-:-:S04]  /*02a0*/  IMAD.MOV R4, RZ, RZ, -R5 ;  /* 0x000000ffff047224 */ /* 0x000fc800078e0a05 */
[----:B------:R-:W-:-:S05]  /*02b0*/  IMAD R7, R2, R4, R7 ;  /* 0x0000000402077224 */ /* 0x000fca00078e0207 */
        /* <DEDUP_REMOVED lines=10> */
[----:B--2---:R-:W-:Y:S05]  /*0360*/  @!P0 BRA `(.L_x_25) ;  /* 0x0000000000488947 */ /* 0x004fea0003800000 */
[----:B------:R-:W0:Y:S01]  /*0370*/  LDC.64 R4, c[0x0][0x390] ;  /* 0x0000e400ff047b82 */ /* 0x000e220000000a00 */
[----:B------:R-:W-:-:S04]  /*0380*/  IADD3 R10, PT, PT, R10, 0x1, RZ ;  /* 0x000000010a0a7810 */ /* 0x000fc80007ffe0ff */
[----:B------:R-:W-:-:S03]  /*0390*/  LOP3.LUT R10, R10, 0x3, RZ, 0xc0, !PT ;  /* 0x000000030a0a7812 */ /* 0x000fc600078ec0ff */
[----:B------:R-:W1:Y:S02]  /*03a0*/  LDC.64 R6, c[0x0][0x380] ;  /* 0x0000e000ff067b82 */ /* 0x000e640000000a00 */
[----:B------:R-:W-:-:S06]  /*03b0*/  IMAD.MOV R16, RZ, RZ, -R10 ;  /* 0x000000ffff107224 */ /* 0x000fcc00078e0a0a */
[----:B------:R-:W2:Y:S02]  /*03c0*/  LDC.64 R8, c[0x0][0x388] ;  /* 0x0000e200ff087b82 */ /* 0x000ea40000000a00 */
.L_x_26:
[----:B--2---:R-:W-:-:S04]  /*03d0*/  IMAD.WIDE R12, R3, 0x4, R8 ;  /* 0x00000004030c7825 */ /* 0x004fc800078e0208 */
[C---:B-1----:R-:W-:Y:S02]  /*03e0*/  IMAD.WIDE R14, R3.reuse, 0x4, R6 ;  /* 0x00000004030e7825 */ /* 0x042fe400078e0206 */
[----:B------:R-:W2:Y:S04]  /*03f0*/  LDG.E R13, desc[UR4][R12.64] ;  /* 0x000000040c0d7981 */ /* 0x000ea8000c1e1900 */
[----:B------:R-:W2:Y:S01]  /*0400*/  LDG.E R14, desc[UR4][R14.64] ;  /* 0x000000040e0e7981 */ /* 0x000ea2000c1e1900 */
[----:B0--3--:R-:W-:Y:S01]  /*0410*/  IMAD.WIDE R10, R3, 0x4, R4 ;  /* 0x00000004030a7825 */ /* 0x009fe200078e0204 */
[----:B------:R-:W-:-:S03]  /*0420*/  IADD3 R3, PT, PT, R2, R3, RZ ;  /* 0x0000000302037210 */ /* 0x000fc60007ffe0ff */
[----:B------:R-:W-:-:S05]  /*0430*/  VIADD R16, R16, 0x1 ;  /* 0x0000000110107836 */ /* 0x000fca0000000000 */
[----:B------:R-:W-:Y:S01]  /*0440*/  ISETP.NE.AND P0, PT, R16, RZ, PT ;  /* 0x000000ff1000720c */ /* 0x000fe20003f05270 */
[----:B--2---:R-:W-:-:S04]  /*0450*/  FADD R17, R14, -R13 ;  /* 0x8000000d0e117221 */ /* 0x004fc80000000000 */
[----:B------:R-:W-:-:S05]  /*0460*/  FMUL R17, R17, R0 ;  /* 0x0000000011117220 */ /* 0x000fca0000400000 */
[----:B------:R3:W-:Y:S03]  /*0470*/  STG.E desc[UR4][R10.64], R17 ;  /* 0x000000110a007986 */ /* 0x0007e6000c101904 */
[----:B------:R-:W-:Y:S05]  /*0480*/  @P0 BRA `(.L_x_26) ;  /* 0xfffffffc00d00947 */ /* 0x000fea000383ffff */
.L_x_25:
[----:B------:R-:W-:Y:S05]  /*0490*/  BSYNC.RECONVERGENT B0 ;  /* 0x0000000000007941 */ /* 0x000fea0003800200 */
.L_x_24:
[----:B------:R-:W-:Y:S05]  /*04a0*/  @!P1 EXIT ;  /* 0x000000000000994d */ /* 0x000fea0003800000 */
.L_x_27:
[----:B0-----:R-:W0:Y:S08]  /*04b0*/  LDC.64 R4, c[0x0][0x380] ;  /* 0x0000e000ff047b82 */ /* 0x001e300000000a00 */
[----:B------:R-:W3:Y:S01]  /*04c0*/  LDC.64 R6, c[0x0][0x388] ;  /* 0x0000e200ff067b82 */ /* 0x000ee20000000a00 */
[----:B0-----:R-:W-:-:S07]  /*04d0*/  IMAD.WIDE R8, R3, 0x4, R4 ;  /* 0x0000000403087825 */ /* 0x001fce00078e0204 */
[----:B------:R-:W0:Y:S01]  /*04e0*/  LDC.64 R4, c[0x0][0x390] ;  /* 0x0000e400ff047b82 */ /* 0x000e220000000a00 */
[C---:B---3--:R-:W-:Y:S02]  /*04f0*/  IMAD.WIDE R10, R3.reuse, 0x4, R6 ;  /* 0x00000004030a7825 */ /* 0x048fe400078e0206 */
[----:B------:R-:W2:Y:S04]  /*0500*/  LDG.E R6, desc[UR4][R8.64] ;  /* 0x0000000408067981 */ /* 0x000ea8000c1e1900 */
[----:B------:R-:W2:Y:S01]  /*0510*/  LDG.E R7, desc[UR4][R10.64] ;  /* 0x000000040a077981 */ /* 0x000ea2000c1e1900 */
[----:B0-----:R-:W-:-:S04]  /*0520*/  IMAD.WIDE R14, R3, 0x4, R4 ;  /* 0x00000004030e7825 */ /* 0x001fc800078e0204 */
[----:B------:R-:W-:-:S04]  /*0530*/  IMAD.WIDE R4, R2, 0x4, R8 ;  /* 0x0000000402047825 */ /* 0x000fc800078e0208 */
[----:B--2---:R-:W-:-:S04]  /*0540*/  FADD R7, R6, -R7 ;  /* 0x8000000706077221 */ /* 0x004fc80000000000 */
[----:B------:R-:W-:Y:S01]  /*0550*/  FMUL R17, R7, R0 ;  /* 0x0000000007117220 */ /* 0x000fe20000400000 */
[----:B------:R-:W-:-:S04]  /*0560*/  IMAD.WIDE R6, R2, 0x4, R10 ;  /* 0x0000000402067825 */ /* 0x000fc800078e020a */
[----:B------:R0:W-:Y:S04]  /*0570*/  STG.E desc[UR4][R14.64], R17 ;  /* 0x000000110e007986 */ /* 0x0001e8000c101904 */
[----:B------:R-:W2:Y:S04]  /*0580*/  LDG.E R12, desc[UR4][R4.64] ;  /* 0x00000004040c7981 */ /* 0x000ea8000c1e1900 */
[----:B------:R-:W2:Y:S01]  /*0590*/  LDG.E R13, desc[UR4][R6.64] ;  /* 0x00000004060d7981 */ /* 0x000ea2000c1e1900 */
[----:B------:R-:W-:-:S04]  /*05a0*/  IMAD.WIDE R8, R2, 0x4, R14 ;  /* 0x0000000402087825 */ /* 0x000fc800078e020e */
        /* <DEDUP_REMOVED lines=9> */
[----:B0-----:R-:W-:-:S04]  /*0640*/  IMAD.WIDE R14, R2, 0x4, R12 ;  /* 0x00000004020e7825 */ /* 0x001fc800078e020c */
[----:B--2---:R-:W-:-:S04]  /*0650*/  FADD R21, R16, -R21 ;  /* 0x8000001510157221 */ /* 0x004fc80000000000 */
[----:B------:R-:W-:-:S05]  /*0660*/  FMUL R21, R21, R0 ;  /* 0x0000000015157220 */ /* 0x000fca0000400000 */
[----:B------:R0:W-:Y:S04]  /*0670*/  STG.E desc[UR4][R4.64], R21 ;  /* 0x0000001504007986 */ /* 0x0001e8000c101904 */
[----:B------:R-:W2:Y:S04]  /*0680*/  LDG.E R6, desc[UR4][R6.64] ;  /* 0x0000000406067981 */ /* 0x000ea8000c1e1900 */
[----:B------:R-:W2:Y:S01]  /*0690*/  LDG.E R15, desc[UR4][R14.64] ;  /* 0x000000040e0f7981 */ /* 0x000ea2000c1e1900 */
[----:B-1----:R-:W-:-:S04]  /*06a0*/  IMAD.WIDE R8, R2, 0x4, R4 ;  /* 0x0000000402087825 */ /* 0x002fc800078e0204 */
[----:B------:R-:W-:-:S05]  /*06b0*/  IMAD R3, R2, 0x4, R3 ;  /* 0x0000000402037824 */ /* 0x000fca00078e0203 */
[----:B------:R-:W-:Y:S01]  /*06c0*/  ISETP.GE.AND P0, PT, R3, UR6, PT ;  /* 0x0000000603007c0c */ /* 0x000fe2000bf06270 */
[----:B--2---:R-:W-:-:S04]  /*06d0*/  FADD R17, R6, -R15 ;  /* 0x8000000f06117221 */ /* 0x004fc80000000000 */
[----:B------:R-:W-:-:S05]  /*06e0*/  FMUL R17, R17, R0 ;  /* 0x0000000011117220 */ /* 0x000fca0000400000 */
[----:B------:R0:W-:Y:S03]  /*06f0*/  STG.E desc[UR4][R8.64], R17 ;  /* 0x0000001108007986 */ /* 0x0001e6000c101904 */
[----:B------:R-:W-:Y:S05]  /*0700*/  @!P0 BRA `(.L_x_27) ;  /* 0xfffffffc00688947 */ /* 0x000fea000383ffff */
[----:B------:R-:W-:Y:S05]  /*0710*/  EXIT ;  /* 0x000000000000794d */ /* 0x000fea0003800000 */
        .weak           $__internal_0_$__cuda_sm3x_div_rn_noftz_f32_slowpath
        .type           $__internal_0_$__cuda_sm3x_div_rn_noftz_f32_slowpath,@function
        .size           $__internal_0_$__cuda_sm3x_div_rn_noftz_f32_slowpath,(.L_x_60 - $__internal_0_$__cuda_sm3x_div_rn_noftz_f32_slowpath)
$__internal_0_$__cuda_sm3x_div_rn_noftz_f32_slowpath:
[--C-:B------:R-:W-:Y:S01]  /*0720*/  SHF.R.U32.HI R0, RZ, 0x17, R5.reuse ;  /* 0x00000017ff007819 */ /* 0x100fe20000011605 */
[----:B------:R-:W-:-:S03]  /*0730*/  IMAD.MOV.U32 R8, RZ, RZ, R5 ;  /* 0x000000ffff087224 */ /* 0x000fc600078e0005 */
[----:B------:R-:W-:-:S04]  /*0740*/  LOP3.LUT R6, R0, 0xff, RZ, 0xc0, !PT ;  /* 0x000000ff00067812 */ /* 0x000fc800078ec0ff */
[----:B------:R-:W-:-:S04]  /*0750*/  IADD3 R9, PT, PT, R6, -0x1, RZ ;  /* 0xffffffff06097810 */ /* 0x000fc80007ffe0ff */
[----:B------:R-:W-:-:S13]  /*0760*/  ISETP.GT.U32.AND P0, PT, R9, 0xfd, PT ;  /* 0x000000fd0900780c */ /* 0x000fda0003f04070 */
[----:B------:R-:W-:Y:S01]  /*0770*/  @!P0 MOV R7, RZ ;  /* 0x000000ff00078202 */ /* 0x000fe20000000f00 */
[----:B------:R-:W-:Y:S06]  /*0780*/  @!P0 BRA `(.L_x_28) ;  /* 0x0000000000408947 */ /* 0x000fec0003800000 */
[----:B------:R-:W-:Y:S01]  /*0790*/  FSETP.GTU.FTZ.AND P0, PT, |R5|, +INF , PT ;  /* 0x7f8000000500780b */ /* 0x000fe20003f1c200 */
[----:B------:R-:W-:-:S12]  /*07a0*/  IMAD.MOV.U32 R0, RZ, RZ, R5 ;  /* 0x000000ffff007224 */ /* 0x000fd800078e0005 */
[----:B------:R-:W-:Y:S05]  /*07b0*/  @P0 BRA `(.L_x_29) ;  /* 0x0000000400280947 */ /* 0x000fea0003800000 */
[----:B------:R-:W-:-:S05]  /*07c0*/  HFMA2 R5, -RZ, RZ, 2, 0 ;  /* 0x40000000ff057431 */ /* 0x000fca00000001ff */
[----:B------:R-:W-:-:S13]  /*07d0*/  LOP3.LUT P0, RZ, R8, 0x7fffffff, R5, 0xc8, !PT ;  /* 0x7fffffff08ff7812 */ /* 0x000fda000780c805 */
[----:B------:R-:W-:Y:S05]  /*07e0*/  @!P0 BRA `(.L_x_30) ;  /* 0x0000000400148947 */ /* 0x000fea0003800000 */
[----:B------:R-:W-:Y:S02]  /*07f0*/  FSETP.NEU.FTZ.AND P0, PT, |R0|, +INF , PT ;  /* 0x7f8000000000780b */ /* 0x000fe40003f1d200 */
[----:B------:R-:W-:-:S04]  /*0800*/  LOP3.LUT P1, RZ, R5, 0x7fffffff, RZ, 0xc0, !PT ;  /* 0x7fffffff05ff7812 */ /* 0x000fc8000782c0ff */
[----:B------:R-:W-:-:S13]  /*0810*/  PLOP3.LUT P0, PT, P0, P1, PT, 0x2f, 0xf2 ;  /* 0x0000000000f2781c */ /* 0x000fda0000702577 */
[----:B------:R-:W-:Y:S05]  /*0820*/  @P0 BRA `(.L_x_31) ;  /* 0x0000000000fc0947 */ /* 0x000fea0003800000 */
[----:B------:R-:W-:-:S13]  /*0830*/  LOP3.LUT P0, RZ, R8, 0x7fffffff, RZ, 0xc0, !PT ;  /* 0x7fffffff08ff7812 */ /* 0x000fda000780c0ff */
[----:B------:R-:W-:Y:S05]  /*0840*/  @!P0 BRA `(.L_x_32) ;  /* 0x0000000000e88947 */ /* 0x000fea0003800000 */
[----:B------:R-:W-:Y:S01]  /*0850*/  ISETP.GE.AND P0, PT, R9, RZ, PT ;  /* 0x000000ff0900720c */ /* 0x000fe20003f06270 */
[----:B------:R-:W-:-:S12]  /*0860*/  IMAD.MOV.U32 R7, RZ, RZ, RZ ;  /* 0x000000ffff077224 */ /* 0x000fd800078e00ff */
[----:B------:R-:W-:Y:S01]  /*0870*/  @!P0 FFMA R8, R0, 1.84467440737095516160e+19, RZ ;  /* 0x5f80000000088823 */ /* 0x000fe200000000ff */
[----:B------:R-:W-:-:S07]  /*0880*/  @!P0 IADD3 R7, PT, PT, R7, 0x40, RZ ;  /* 0x0000004007078810 */ /* 0x000fce0007ffe0ff */
.L_x_28:
[----:B------:R-:W-:Y:S01]  /*0890*/  LEA R5, R6, 0xc0800000, 0x17 ;  /* 0xc080000006057811 */ /* 0x000fe200078eb8ff */
[----:B------:R-:W-:Y:S01]  /*08a0*/  UMOV UR4, 0x40000000 ;  /* 0x4000000000047882 */ /* 0x000fe20000000000 */
[----:B------:R-:W-:Y:S01]  /*08b0*/  IADD3 R6, PT, PT, R7, 0x80, -R6 ;  /* 0x0000008007067810 */ /* 0x000fe20007ffe806 */
[----:B------:R-:W-:Y:S02]  /*08c0*/  UIADD3 UR4, UPT, UPT, UR4, -0x800000, URZ ;  /* 0xff80000004047890 */ /* 0x000fe4000fffe0ff */
[----:B------:R-:W-:-:S04]  /*08d0*/  IMAD.IADD R5, R8, 0x1, -R5 ;  /* 0x0000000108057824 */ /* 0x000fc800078e0a05 */
[----:B------:R-:W0:Y:S01]  /*08e0*/  MUFU.RCP R0, R5 ;  /* 0x0000000500007308 */ /* 0x000e220000001000 */
[----:B------:R-:W-:-:S04]  /*08f0*/  FADD.FTZ R9, -R5, -RZ ;  /* 0x800000ff05097221 */ /* 0x000fc80000010100 */
[----:B0-----:R-:W-:-:S04]  /*0900*/  FFMA R11, R0, R9, 1 ;  /* 0x3f800000000b7423 */ /* 0x001fc80000000009 */
[----:B------:R-:W-:-:S04]  /*0910*/  FFMA R0, R0, R11, R0 ;  /* 0x0000000b00007223 */ /* 0x000fc80000000000 */
[----:B------:R-:W-:-:S04]  /*0920*/  FFMA R8, R0, UR4, RZ ;  /* 0x0000000400087c23 */ /* 0x000fc800080000ff */
[----:B------:R-:W-:-:S04]  /*0930*/  FFMA R11, R9, R8, UR4 ;  /* 0x00000004090b7e23 */ /* 0x000fc80008000008 */
[----:B------:R-:W-:-:S04]  /*0940*/  FFMA R11, R0, R11, R8 ;  /* 0x0000000b000b7223 */ /* 0x000fc80000000008 */
[----:B------:R-:W-:-:S04]  /*0950*/  FFMA R10, R9, R11, UR4 ;  /* 0x00000004090a7e23 */ /* 0x000fc8000800000b */
[----:B------:R-:W-:-:S05]  /*0960*/  FFMA R8, R0, R10, R11 ;  /* 0x0000000a00087223 */ /* 0x000fca000000000b */
[----:B------:R-:W-:-:S04]  /*0970*/  SHF.R.U32.HI R5, RZ, 0x17, R8 ;  /* 0x00000017ff057819 */ /* 0x000fc80000011608 */
[----:B------:R-:W-:-:S04]  /*0980*/  LOP3.LUT R5, R5, 0xff, RZ, 0xc0, !PT ;  /* 0x000000ff05057812 */ /* 0x000fc800078ec0ff */
[----:B------:R-:W-:-:S05]  /*0990*/  IADD3 R9, PT, PT, R5, R6, RZ ;  /* 0x0000000605097210 */ /* 0x000fca0007ffe0ff */
[----:B------:R-:W-:-:S05]  /*09a0*/  VIADD R5, R9, 0xffffffff ;  /* 0xffffffff09057836 */ /* 0x000fca0000000000 */
[----:B------:R-:W-:-:S13]  /*09b0*/  ISETP.GE.U32.AND P0, PT, R5, 0xfe, PT ;  /* 0x000000fe0500780c */ /* 0x000fda0003f06070 */
[----:B------:R-:W-:Y:S05]  /*09c0*/  @!P0 BRA `(.L_x_33) ;  /* 0x0000000000808947 */ /* 0x000fea0003800000 */
[----:B------:R-:W-:-:S13]  /*09d0*/  ISETP.GT.AND P0, PT, R9, 0xfe, PT ;  /* 0x000000fe0900780c */ /* 0x000fda0003f04270 */
[----:B------:R-:W-:Y:S05]  /*09e0*/  @P0 BRA `(.L_x_34) ;  /* 0x00000000006c0947 */ /* 0x000fea0003800000 */
[----:B------:R-:W-:-:S13]  /*09f0*/  ISETP.GE.AND P0, PT, R9, 0x1, PT ;  /* 0x000000010900780c */ /* 0x000fda0003f06270 */
[----:B------:R-:W-:Y:S05]  /*0a00*/  @P0 BRA `(.L_x_35) ;  /* 0x0000000000980947 */ /* 0x000fea0003800000 */
[----:B------:R-:W-:Y:S02]  /*0a10*/  ISETP.GE.AND P0, PT, R9, -0x18, PT ;  /* 0xffffffe80900780c */ /* 0x000fe40003f06270 */
[----:B------:R-:W-:-:S11]  /*0a20*/  LOP3.LUT R8, R8, 0x80000000, RZ, 0xc0, !PT ;  /* 0x8000000008087812 */ /* 0x000fd600078ec0ff */
[----:B------:R-:W-:Y:S05]  /*0a30*/  @!P0 BRA `(.L_x_35) ;  /* 0x00000000008c8947 */ /* 0x000fea0003800000 */
[CCC-:B------:R-:W-:Y:S01]  /*0a40*/  FFMA.RZ R5, R0.reuse, R10.reuse, R11.reuse ;  /* 0x0000000a00057223 */ /* 0x1c0fe2000000c00b */
[C---:B------:R-:W-:Y:S02]  /*0a50*/  IADD3 R7, PT, PT, R9.reuse, 0x20, RZ ;  /* 0x0000002009077810 */ /* 0x040fe40007ffe0ff */
[----:B------:R-:W-:Y:S02]  /*0a60*/  ISETP.NE.AND P2, PT, R9, RZ, PT ;  /* 0x000000ff0900720c */ /* 0x000fe40003f45270 */
[----:B------:R-:W-:Y:S01]  /*0a70*/  LOP3.LUT R6, R5, 0x7fffff, RZ, 0xc0, !PT ;  /* 0x007fffff05067812 */ /* 0x000fe200078ec0ff */
[CCC-:B------:R-:W-:Y:S01]  /*0a80*/  FFMA.RP R5, R0.reuse, R10.reuse, R11.reuse ;  /* 0x0000000a00057223 */ /* 0x1c0fe2000000800b */
[----:B------:R-:W-:Y:S01]  /*0a90*/  FFMA.RM R0, R0, R10, R11 ;  /* 0x0000000a00007223 */ /* 0x000fe2000000400b */
[----:B------:R-:W-:Y:S01]  /*0aa0*/  ISETP.NE.AND P1, PT, R9, RZ, PT ;  /* 0x000000ff0900720c */ /* 0x000fe20003f25270 */
[----:B------:R-:W-:Y:S01]  /*0ab0*/  IMAD.MOV R9, RZ, RZ, -R9 ;  /* 0x000000ffff097224 */ /* 0x000fe200078e0a09 */
[----:B------:R-:W-:-:S02]  /*0ac0*/  LOP3.LUT R6, R6, 0x800000, RZ, 0xfc, !PT ;  /* 0x0080000006067812 */ /* 0x000fc400078efcff */
[----:B------:R-:W-:Y:S02]  /*0ad0*/  FSETP.NEU.FTZ.AND P0, PT, R5, R0, PT ;  /* 0x000000000500720b */ /* 0x000fe40003f1d000 */
[----:B------:R-:W-:Y:S02]  /*0ae0*/  SHF.L.U32 R7, R6, R7, RZ ;  /* 0x0000000706077219 */ /* 0x000fe400000006ff */
[----:B------:R-:W-:Y:S02]  /*0af0*/  SEL R5, R9, RZ, P2 ;  /* 0x000000ff09057207 */ /* 0x000fe40001000000 */
[----:B------:R-:W-:Y:S02]  /*0b00*/  ISETP.NE.AND P1, PT, R7, RZ, P1 ;  /* 0x000000ff0700720c */ /* 0x000fe40000f25270 */
[----:B------:R-:W-:Y:S02]  /*0b10*/  SHF.R.U32.HI R5, RZ, R5, R6 ;  /* 0x00000005ff057219 */ /* 0x000fe40000011606 */
[----:B------:R-:W-:-:S02]  /*0b20*/  PLOP3.LUT P0, PT, P0, P1, PT, 0xf8, 0x8f ;  /* 0x00000000008f781c */ /* 0x000fc40000703f70 */
[----:B------:R-:W-:Y:S02]  /*0b30*/  SHF.R.U32.HI R7, RZ, 0x1, R5 ;  /* 0x00000001ff077819 */ /* 0x000fe40000011605 */
[----:B------:R-:W-:-:S04]  /*0b40*/  SEL R0, RZ, 0x1, !P0 ;  /* 0x00000001ff007807 */ /* 0x000fc80004000000 */
[----:B------:R-:W-:-:S04]  /*0b50*/  LOP3.LUT R0, R0, 0x1, R7, 0xf8, !PT ;  /* 0x0000000100007812 */ /* 0x000fc800078ef807 */
[----:B------:R-:W-:-:S04]  /*0b60*/  LOP3.LUT R0, R0, R5, RZ, 0xc0, !PT ;  /* 0x0000000500007212 */ /* 0x000fc800078ec0ff */
[----:B------:R-:W-:-:S04]  /*0b70*/  IADD3 R7, PT, PT, R7, R0, RZ ;  /* 0x0000000007077210 */ /* 0x000fc80007ffe0ff */
[----:B------:R-:W-:Y:S01]  /*0b80*/  LOP3.LUT R8, R7, R8, RZ, 0xfc, !PT ;  /* 0x0000000807087212 */ /* 0x000fe200078efcff */
[----:B------:R-:W-:Y:S06]  /*0b90*/  BRA `(.L_x_35) ;  /* 0x0000000000347947 */ /* 0x000fec0003800000 */
.L_x_34:
[----:B------:R-:W-:-:S04]  /*0ba0*/  LOP3.LUT R8, R8, 0x80000000, RZ, 0xc0, !PT ;  /* 0x8000000008087812 */ /* 0x000fc800078ec0ff */
[----:B------:R-:W-:Y:S01]  /*0bb0*/  LOP3.LUT R8, R8, 0x7f800000, RZ, 0xfc, !PT ;  /* 0x7f80000008087812 */ /* 0x000fe200078efcff */
[----:B------:R-:W-:Y:S06]  /*0bc0*/  BRA `(.L_x_35) ;  /* 0x0000000000287947 */ /* 0x000fec0003800000 */
.L_x_33:
[----:B------:R-:W-:Y:S01]  /*0bd0*/  IMAD R8, R6, 0x800000, R8 ;  /* 0x0080000006087824 */ /* 0x000fe200078e0208 */
[----:B------:R-:W-:Y:S06]  /*0be0*/  BRA `(.L_x_35) ;  /* 0x0000000000207947 */ /* 0x000fec0003800000 */
.L_x_32:
[----:B------:R-:W-:-:S04]  /*0bf0*/  LOP3.LUT R8, R8, 0x80000000, R5, 0x48, !PT ;  /* 0x8000000008087812 */ /* 0x000fc800078e4805 */
[----:B------:R-:W-:Y:S01]  /*0c00*/  LOP3.LUT R8, R8, 0x7f800000, RZ, 0xfc, !PT ;  /* 0x7f80000008087812 */ /* 0x000fe200078efcff */
[----:B------:R-:W-:Y:S06]  /*0c10*/  BRA `(.L_x_35) ;  /* 0x0000000000147947 */ /* 0x000fec0003800000 */
.L_x_31:
[----:B------:R-:W-:Y:S01]  /*0c20*/  LOP3.LUT R8, R8, 0x80000000, R5, 0x48, !PT ;  /* 0x8000000008087812 */ /* 0x000fe200078e4805 */
[----:B------:R-:W-:Y:S06]  /*0c30*/  BRA `(.L_x_35) ;  /* 0x00000000000c7947 */ /* 0x000fec0003800000 */
.L_x_30:
[----:B------:R-:W0:Y:S01]  /*0c40*/  MUFU.RSQ R8, -QNAN ;  /* 0xffc0000000087908 */ /* 0x000e220000001400 */
[----:B------:R-:W-:Y:S05]  /*0c50*/  BRA `(.L_x_35) ;  /* 0x0000000000047947 */ /* 0x000fea0003800000 */
.L_x_29:
[----:B------:R-:W-:-:S07]  /*0c60*/  FADD.FTZ R8, R0, 2 ;  /* 0x4000000000087421 */ /* 0x000fce0000010000 */
.L_x_35:
[----:B------:R-:W-:-:S04]  /*0c70*/  HFMA2 R5, -RZ, RZ, 0, 0 ;  /* 0x00000000ff057431 */ /* 0x000fc800000001ff */
[----:B0-----:R-:W-:Y:S05]  /*0c80*/  RET.REL.NODEC R4 `(_Z31backward_mse_loss_kernel_simplePfS_S_i) ;  /* 0xfffffff004dc7950 */ /* 0x001fea0003c3ffff */
.L_x_36:
        /* <DEDUP_REMOVED lines=15> */
.L_x_60:


//--------------------- .text._Z24backward_mse_loss_kernelPfS_S_S_i --------------------------
	.section	.text._Z24backward_mse_loss_kernelPfS_S_S_i,"ax",@progbits
	.align	128
        .global         _Z24backward_mse_loss_kernelPfS_S_S_i
        .type           _Z24backward_mse_loss_kernelPfS_S_S_i,@function
        .size           _Z24backward_mse_loss_kernelPfS_S_S_i,(.L_x_61 - _Z24backward_mse_loss_kernelPfS_S_S_i)
        .other          _Z24backward_mse_loss_kernelPfS_S_S_i,@"STO_CUDA_ENTRY STV_DEFAULT"
_Z24backward_mse_loss_kernelPfS_S_S_i:
.text._Z24backward_mse_loss_kernelPfS_S_S_i:
        /* <DEDUP_REMOVED lines=12> */
[----:B------:R-:W-:Y:S01]  /*00c0*/  MOV R6, UR4 ;  /* 0x0000000400067c02 */ /* 0x000fe20008000f00 */
        /* <DEDUP_REMOVED lines=9> */
[----:B------:R-:W-:Y:S05]  /*0160*/  CALL.REL.NOINC `($__internal_1_$__cuda_sm3x_div_rn_noftz_f32_slowpath) ;  /* 0x0000000400b07944 */ /* 0x000fea0003c00000 */
[----:B------:R-:W-:-:S07]  /*0170*/  IMAD.MOV.U32 R0, RZ, RZ, R8 ;  /* 0x000000ffff007224 */ /* 0x000fce00078e0008 */
.L_x_37:
[----:B------:R-:W0:Y:S01]  /*0180*/  I2F.U32.RP R9, R2 ;  /* 0x0000000200097306 */ /* 0x000e220000209000 */
[----:B------:R-:W1:Y:S01]  /*0190*/  LDCU UR6, c[0x0][0x3a0] ;  /* 0x00007400ff0677ac */ /* 0x000e620008000800 */
[C---:B------:R-:W-:Y:S01]  /*01a0*/  IADD3 R6, PT, PT, R2.reuse, R3, RZ ;  /* 0x0000000302067210 */ /* 0x040fe20007ffe0ff */
[----:B------:R-:W-:Y:S01]  /*01b0*/  IMAD.MOV R11, RZ, RZ, -R2 ;  /* 0x000000ffff0b7224 */ /* 0x000fe200078e0a02 */
[----:B------:R-:W-:Y:S01]  /*01c0*/  ISETP.NE.U32.AND P2, PT, R2, RZ, PT ;  /* 0x000000ff0200720c */ /* 0x000fe20003f45070 */
        /* <DEDUP_REMOVED lines=9> */
[----:B0-----:R-:W-:Y:S02]  /*0260*/  IMAD.MOV.U32 R4, RZ, RZ, RZ ;  /* 0x000000ffff047224 */ /* 0x001fe400078e00ff */
[----:B-1----:R-:W-:-:S04]  /*0270*/  IMAD R11, R11, R5, RZ ;  /* 0x000000050b0b7224 */ /* 0x002fc800078e02ff */
[----:B------:R-:W-:-:S06]  /*0280*/  IMAD.HI.U32 R10, R5, R11, R4 ;  /* 0x0000000b050a7227 */ /* 0x000fcc00078e0004 */
[----:B------:R-:W-:-:S05]  /*0290*/  IMAD.HI.U32 R5, R10, R7, RZ ;  /* 0x000000070a057227 */ /* 0x000fca00078e00ff */
[----:B------:R-:W-:-:S05]  /*02a0*/  IADD3 R4, PT, PT, -R5, RZ, RZ ;  /* 0x000000ff05047210 */ /* 0x000fca0007ffe1ff */
[----:B------:R-:W-:-:S05]  /*02b0*/  IMAD R7, R2, R4, R7 ;  /* 0x0000000402077224 */ /* 0x000fca00078e0207 */
[----:B------:R-:W-:-:S13]  /*02c0*/  ISETP.GE.U32.AND P0, PT, R7, R2, PT ;  /* 0x000000020700720c */ /* 0x000fda0003f06070 */
[----:B------:R-:W-:Y:S01]  /*02d0*/  @P0 IMAD.IADD R7, R7, 0x1, -R2 ;  /* 0x0000000107070824 */ /* 0x000fe200078e0a02 */
[----:B------:R-:W-:-:S04]  /*02e0*/  @P0 IADD3 R5, PT, PT, R5, 0x1, RZ ;  /* 0x0000000105050810 */ /* 0x000fc80007ffe0ff */
[----:B------:R-:W-:-:S13]  /*02f0*/  ISETP.GE.U32.AND P1, PT, R7, R2, PT ;  /* 0x000000020700720c */ /* 0x000fda0003f26070 */
[----:B------:R-:W-:Y:S01]  /*0300*/  @P1 VIADD R5, R5, 0x1 ;  /* 0x0000000105051836 */ /* 0x000fe20000000000 */
[----:B------:R-:W-:-:S04]  /*0310*/  @!P2 LOP3.LUT R5, RZ, R2, RZ, 0x33, !PT ;  /* 0x00000002ff05a212 */ /* 0x000fc800078e33ff */
[----:B------:R-:W-:-:S04]  /*0320*/  IADD3 R12, PT, PT, R8, R5, RZ ;  /* 0x00000005080c7210 */ /* 0x000fc80007ffe0ff */
[C---:B------:R-:W-:Y:S02]  /*0330*/  LOP3.LUT R4, R12.reuse, 0x3, RZ, 0xc0, !PT ;  /* 0x000000030c047812 */ /* 0x040fe400078ec0ff */
[----:B------:R-:W-:Y:S02]  /*0340*/  ISETP.GE.U32.AND P1, PT, R12, 0x3, PT ;  /* 0x000000030c00780c */ /* 0x000fe40003f26070 */
[----:B------:R-:W-:-:S13]  /*0350*/  ISETP.NE.AND P0, PT, R4, 0x3, PT ;  /* 0x000000030400780c */ /* 0x000fda0003f05270 */
[----:B--2---:R-:W-:Y:S05]  /*0360*/  @!P0 BRA `(.L_x_39) ;  /* 0x0000000000588947 */ /* 0x004fea0003800000 */
[----:B------:R-:W0:Y:S01]  /*0370*/  LDC.64 R4, c[0x0][0x390] ;  /* 0x0000e400ff047b82 */ /* 0x000e220000000a00 */
[----:B------:R-:W-:-:S05]  /*0380*/  VIADD R12, R12, 0x1 ;  /* 0x000000010c0c7836 */ /* 0x000fca0000000000 */
[----:B------:R-:W-:Y:S02]  /*0390*/  LOP3.LUT R12, R12, 0x3, RZ, 0xc0, !PT ;  /* 0x000000030c0c7812 */ /* 0x000fe400078ec0ff */
[----:B------:R-:W1:Y:S02]  /*03a0*/  LDC.64 R6, c[0x0][0x398] ;  /* 0x0000e600ff067b82 */ /* 0x000e640000000a00 */
[----:B------:R-:W-:-:S06]  /*03b0*/  IADD3 R20, PT, PT, -R12, RZ, RZ ;  /* 0x000000ff0c147210 */ /* 0x000fcc0007ffe1ff */
[----:B------:R-:W2:Y:S08]  /*03c0*/  LDC.64 R8, c[0x0][0x380] ;  /* 0x0000e000ff087b82 */ /* 0x000eb00000000a00 */
[----:B------:R-:W3:Y:S02]  /*03d0*/  LDC.64 R10, c[0x0][0x388] ;  /* 0x0000e200ff0a7b82 */ /* 0x000ee40000000a00 */
.L_x_40:
[----:B---3--:R-:W-:-:S04]  /*03e0*/  IMAD.WIDE R16, R3, 0x4, R10 ;  /* 0x0000000403107825 */ /* 0x008fc800078e020a */
[C---:B--2---:R-:W-:Y:S02]  /*03f0*/  IMAD.WIDE R18, R3.reuse, 0x4, R8 ;  /* 0x0000000403127825 */ /* 0x044fe400078e0208 */
[----:B------:R-:W2:Y:S02]  /*0400*/  LDG.E R17, desc[UR4][R16.64] ;  /* 0x0000000410117981 */ /* 0x000ea4000c1e1900 */
[----:B0-----:R-:W-:Y:S02]  /*0410*/  IMAD.WIDE R14, R3, 0x4, R4 ;  /* 0x00000004030e7825 */ /* 0x001fe400078e0204 */
[----:B------:R-:W2:Y:S04]  /*0420*/  LDG.E R18, desc[UR4][R18.64] ;  /* 0x0000000412127981 */ /* 0x000ea8000c1e1900 */
[----:B------:R-:W3:Y:S01]  /*0430*/  LDG.E R14, desc[UR4][R14.64] ;  /* 0x000000040e0e7981 */ /* 0x000ee2000c1e1900 */
[----:B------:R-:W-:-:S05]  /*0440*/  VIADD R20, R20, 0x1 ;  /* 0x0000000114147836 */ /* 0x000fca0000000000 */
[----:B------:R-:W-:Y:S01]  /*0450*/  ISETP.NE.AND P0, PT, R20, RZ, PT ;  /* 0x000000ff1400720c */ /* 0x000fe20003f05270 */
[----:B--2-4-:R-:W-:-:S04]  /*0460*/  FADD R13, R18, -R17 ;  /* 0x80000011120d7221 */ /* 0x014fc80000000000 */
[----:B------:R-:W-:Y:S01]  /*0470*/  FMUL R21, R13, R0 ;  /* 0x000000000d157220 */ /* 0x000fe20000400000 */
[----:B-1----:R-:W-:Y:S01]  /*0480*/  IMAD.WIDE R12, R3, 0x4, R6 ;  /* 0x00000004030c7825 */ /* 0x002fe200078e0206 */
[----:B------:R-:W-:-:S03]  /*0490*/  IADD3 R3, PT, PT, R2, R3, RZ ;  /* 0x0000000302037210 */ /* 0x000fc60007ffe0ff */
[----:B---3--:R-:W-:-:S05]  /*04a0*/  FMUL R21, R21, R14 ;  /* 0x0000000e15157220 */ /* 0x008fca0000400000 */
[----:B------:R4:W-:Y:S01]  /*04b0*/  STG.E desc[UR4][R12.64], R21 ;  /* 0x000000150c007986 */ /* 0x0009e2000c101904 */
[----:B------:R-:W-:Y:S05]  /*04c0*/  @P0 BRA `(.L_x_40) ;  /* 0xfffffffc00c40947 */ /* 0x000fea000383ffff */
.L_x_39:
[----:B------:R-:W-:Y:S05]  /*04d0*/  BSYNC.RECONVERGENT B0 ;  /* 0x0000000000007941 */ /* 0x000fea0003800200 */
.L_x_38:
[----:B------:R-:W-:Y:S05]  /*04e0*/  @!P1 EXIT ;  /* 0x000000000000994d */ /* 0x000fea0003800000 */
.L_x_41:
[----:B0-----:R-:W0:Y:S08]  /*04f0*/  LDC.64 R6, c[0x0][0x380] ;  /* 0x0000e000ff067b82 */ /* 0x001e300000000a00 */
[----:B------:R-:W1:Y:S08]  /*0500*/  LDC.64 R8, c[0x0][0x388] ;  /* 0x0000e200ff087b82 */ /* 0x000e700000000a00 */
[----:B------:R-:W2:Y:S01]  /*0510*/  LDC.64 R4, c[0x0][0x390] ;  /* 0x0000e400ff047b82 */ /* 0x000ea20000000a00 */
[----:B0-----:R-:W-:-:S07]  /*0520*/  IMAD.WIDE R6, R3, 0x4, R6 ;  /* 0x0000000403067825 */ /* 0x001fce00078e0206 */
[----:B------:R-:W0:Y:S01]  /*0530*/  LDC.64 R10, c[0x0][0x398] ;  /* 0x0000e600ff0a7b82 */ /* 0x000e220000000a00 */
[----:B----4-:R-:W3:Y:S01]  /*0540*/  LDG.E R12, desc[UR4][R6.64] ;  /* 0x00000004060c7981 */ /* 0x010ee2000c1e1900 */
[----:B-1----:R-:W-:-:S05]  /*0550*/  IMAD.WIDE R8, R3, 0x4, R8 ;  /* 0x0000000403087825 */ /* 0x002fca00078e0208 */
[----:B------:R-:W3:Y:S01]  /*0560*/  LDG.E R13, desc[UR4][R8.64] ;  /* 0x00000004080d7981 */ /* 0x000ee2000c1e1900 */
[----:B--2---:R-:W-:-:S05]  /*0570*/  IMAD.WIDE R4, R3, 0x4, R4 ;  /* 0x0000000403047825 */ /* 0x004fca00078e0204 */
[----:B------:R1:W2:Y:S01]  /*0580*/  LDG.E R14, desc[UR4][R4.64] ;  /* 0x00000004040e7981 */ /* 0x0002a2000c1e1900 */
[----:B0-----:R-:W-:-:S04]  /*0590*/  IMAD.WIDE R10, R3, 0x4, R10 ;  /* 0x00000004030a7825 */ /* 0x001fc800078e020a */
[----:B-1----:R-:W-:-:S04]  /*05a0*/  IMAD.WIDE R4, R2, 0x4, R4 ;  /* 0x0000000402047825 */ /* 0x002fc800078e0204 */
[----:B---3--:R-:W-:-:S04]  /*05b0*/  FADD R13, R12, -R13 ;  /* 0x8000000d0c0d7221 */ /* 0x008fc80000000000 */
[----:B------:R-:W-:-:S04]  /*05c0*/  FMUL R13, R13, R0 ;  /* 0x000000000d0d7220 */ /* 0x000fc80000400000 */
[----:B--2---:R-:W-:Y:S01]  /*05d0*/  FMUL R19, R13, R14 ;  /* 0x0000000e0d137220 */ /* 0x004fe20000400000 */
[----:B------:R-:W-:-:S04]  /*05e0*/  IMAD.WIDE R14, R2, 0x4, R6 ;  /* 0x00000004020e7825 */ /* 0x000fc800078e0206 */
[C---:B------:R-:W-:Y:S01]  /*05f0*/  IMAD.WIDE R12, R2.reuse, 0x4, R8 ;  /* 0x00000004020c7825 */ /* 0x040fe200078e0208 */
[----:B------:R0:W-:Y:S04]  /*0600*/  STG.E desc[UR4][R10.64], R19 ;  /* 0x000000130a007986 */ /* 0x0001e8000c101904 */
[----:B------:R-:W2:Y:S04]  /*0610*/  LDG.E R6, desc[UR4][R14.64] ;  /* 0x000000040e067981 */ /* 0x000ea8000c1e1900 */
[----:B------:R-:W2:Y:S04]  /*0620*/  LDG.E R7, desc[UR4][R12.64] ;  /* 0x000000040c077981 */ /* 0x000ea8000c1e1900 */
[----:B------:R-:W3:Y:S01]  /*0630*/  LDG.E R9, desc[UR4][R4.64] ;  /* 0x0000000404097981 */ /* 0x000ee2000c1e1900 */
[----:B------:R-:W-:-:S04]  /*0640*/  IMAD.WIDE R16, R2, 0x4, R12 ;  /* 0x0000000402107825 */ /* 0x000fc800078e020c */
[----:B--2---:R-:W-:-:S04]  /*0650*/  FADD R7, R6, -R7 ;  /* 0x8000000706077221 */ /* 0x004fc80000000000 */
[----:B------:R-:W-:Y:S01]  /*0660*/  FMUL R8, R7, R0 ;  /* 0x0000000007087220 */ /* 0x000fe20000400000 */
[----:B------:R-:W-:-:S04]  /*0670*/  IMAD.WIDE R6, R2, 0x4, R10 ;  /* 0x0000000402067825 */ /* 0x000fc800078e020a */
[----:B---3--:R-:W-:Y:S01]  /*0680*/  FMUL R21, R8, R9 ;  /* 0x0000000908157220 */ /* 0x008fe20000400000 */
[----:B------:R-:W-:-:S04]  /*0690*/  IMAD.WIDE R8, R2, 0x4, R14 ;  /* 0x0000000402087825 */ /* 0x000fc800078e020e */
[----:B------:R1:W-:Y:S01]  /*06a0*/  STG.E desc[UR4][R6.64], R21 ;  /* 0x0000001506007986 */ /* 0x0003e2000c101904 */
[----:B0-----:R-:W-:-:S03]  /*06b0*/  IMAD.WIDE R10, R2, 0x4, R4 ;  /* 0x00000004020a7825 */ /* 0x001fc600078e0204 */
[----:B------:R-:W2:Y:S04]  /*06c0*/  LDG.E R14, desc[UR4][R8.64] ;  /* 0x00000004080e7981 */ /* 0x000ea8000c1e1900 */
[----:B------:R-:W2:Y:S04]  /*06d0*/  LDG.E R13, desc[UR4][R16.64] ;  /* 0x00000004100d7981 */ /* 0x000ea8000c1e1900 */
[----:B------:R-:W3:Y:S01]  /*06e0*/  LDG.E R12, desc[UR4][R10.64] ;  /* 0x000000040a0c7981 */ /* 0x000ee2000c1e1900 */
[----:B------:R-:W-:-:S04]  /*06f0*/  IMAD.WIDE R4, R2, 0x4, R6 ;  /* 0x0000000402047825 */ /* 0x000fc800078e0206 */
[----:B-1----:R-:W-:-:S04]  /*0700*/  IMAD.WIDE R6, R2, 0x4, R10 ;  /* 0x0000000402067825 */ /* 0x002fc800078e020a */
[----:B--2---:R-:W-:-:S04]  /*0710*/  FADD R13, R14, -R13 ;  /* 0x8000000d0e0d7221 */ /* 0x004fc80000000000 */
[----:B------:R-:W-:Y:S01]  /*0720*/  FMUL R13, R13, R0 ;  /* 0x000000000d0d7220 */ /* 0x000fe20000400000 */
[----:B------:R-:W-:-:S04]  /*0730*/  IMAD.WIDE R14, R2, 0x4, R16 ;  /* 0x00000004020e7825 */ /* 0x000fc800078e0210 */
[----:B---3--:R-:W-:Y:S01]  /*0740*/  FMUL R19, R13, R12 ;  /* 0x0000000c0d137220 */ /* 0x008fe20000400000 */
[----:B------:R-:W-:-:S04]  /*0750*/  IMAD.WIDE R12, R2, 0x4, R8 ;  /* 0x00000004020c7825 */ /* 0x000fc800078e0208 */
[----:B------:R0:W-:Y:S04]  /*0760*/  STG.E desc[UR4][R4.64], R19 ;  /* 0x0000001304007986 */ /* 0x0001e8000c101904 */
[----:B------:R-:W2:Y:S04]  /*0770*/  LDG.E R12, desc[UR4][R12.64] ;  /* 0x000000040c0c7981 */ /* 0x000ea8000c1e1900 */
[----:B------:R-:W2:Y:S04]  /*0780*/  LDG.E R15, desc[UR4][R14.64] ;  /* 0x000000040e0f7981 */ /* 0x000ea8000c1e1900 */
[----:B------:R-:W3:Y:S01]  /*0790*/  LDG.E R7, desc[UR4][R6.64] ;  /* 0x0000000406077981 */ /* 0x000ee2000c1e1900 */
[----:B------:R-:W-:-:S05]  /*07a0*/  IMAD R3, R2, 0x4, R3 ;  /* 0x0000000402037824 */ /* 0x000fca00078e0203 */
[----:B------:R-:W-:Y:S01]  /*07b0*/  ISETP.GE.AND P0, PT, R3, UR6, PT ;  /* 0x0000000603007c0c */ /* 0x000fe2000bf06270 */
[----:B--2---:R-:W-:-:S04]  /*07c0*/  FADD R9, R12, -R15 ;  /* 0x8000000f0c097221 */ /* 0x004fc80000000000 */
[----:B------:R-:W-:Y:S01]  /*07d0*/  FMUL R10, R9, R0 ;  /* 0x00000000090a7220 */ /* 0x000fe20000400000 */
[----:B------:R-:W-:-:S04]  /*07e0*/  IMAD.WIDE R8, R2, 0x4, R4 ;  /* 0x0000000402087825 */ /* 0x000fc800078e0204 */
[----:B---3--:R-:W-:-:S05]  /*07f0*/  FMUL R11, R10, R7 ;  /* 0x000000070a0b7220 */ /* 0x008fca0000400000 */
[----:B------:R0:W-:Y:S01]  /*0800*/  STG.E desc[UR4][R8.64], R11 ;  /* 0x0000000b08007986 */ /* 0x0001e2000c101904 */
[----:B------:R-:W-:Y:S05]  /*0810*/  @!P0 BRA `(.L_x_41) ;  /* 0xfffffffc00348947 */ /* 0x000fea000383ffff */
[----:B------:R-:W-:Y:S05]  /*0820*/  EXIT ;  /* 0x000000000000794d */ /* 0x000fea0003800000 */
        .weak           $__internal_1_$__cuda_sm3x_div_rn_noftz_f32_slowpath
        .type           $__internal_1_$__cuda_sm3x_div_rn_noftz_f32_slowpath,@function
        .size           $__internal_1_$__cuda_sm3x_div_rn_noftz_f32_slowpath,(.L_x_61 - $__internal_1_$__cuda_sm3x_div_rn_noftz_f32_slowpath)
$__internal_1_$__cuda_sm3x_div_rn_noftz_f32_slowpath:
        /* <DEDUP_REMOVED lines=23> */
.L_x_42:
        /* <DEDUP_REMOVED lines=33> */
[----:B------:R-:W-:Y:S02]  /*0bb0*/  ISETP.NE.AND P1, PT, R9, RZ, PT ;  /* 0x000000ff0900720c */ /* 0x000fe40003f25270 */
[----:B------:R-:W-:-:S02]  /*0bc0*/  LOP3.LUT R6, R6, 0x800000, RZ, 0xfc, !PT ;  /* 0x0080000006067812 */ /* 0x000fc400078efcff */
[----:B------:R-:W-:Y:S02]  /*0bd0*/  IADD3 R9, PT, PT, -R9, RZ, RZ ;  /* 0x000000ff09097210 */ /* 0x000fe40007ffe1ff */
[----:B------:R-:W-:Y:S02]  /*0be0*/  SHF.L.U32 R7, R6, R7, RZ ;  /* 0x0000000706077219 */ /* 0x000fe400000006ff */
[----:B------:R-:W-:Y:S02]  /*0bf0*/  FSETP.NEU.FTZ.AND P0, PT, R5, R0, PT ;  /* 0x000000000500720b */ /* 0x000fe40003f1d000 */
[----:B------:R-:W-:Y:S02]  /*0c00*/  SEL R5, R9, RZ, P2 ;  /* 0x000000ff09057207 */ /* 0x000fe40001000000 */
[----:B------:R-:W-:Y:S02]  /*0c10*/  ISETP.NE.AND P1, PT, R7, RZ, P1 ;  /* 0x000000ff0700720c */ /* 0x000fe40000f25270 */
[----:B------:R-:W-:-:S02]  /*0c20*/  SHF.R.U32.HI R5, RZ, R5, R6 ;  /* 0x00000005ff057219 */ /* 0x000fc40000011606 */
[----:B------:R-:W-:Y:S02]  /*0c30*/  PLOP3.LUT P0, PT, P0, P1, PT, 0xf8, 0x8f ;  /* 0x00000000008f781c */ /* 0x000fe40000703f70 */
[----:B------:R-:W-:Y:S02]  /*0c40*/  SHF.R.U32.HI R7, RZ, 0x1, R5 ;  /* 0x00000001ff077819 */ /* 0x000fe40000011605 */
[----:B------:R-:W-:-:S04]  /*0c50*/  SEL R0, RZ, 0x1, !P0 ;  /* 0x00000001ff007807 */ /* 0x000fc80004000000 */
[----:B------:R-:W-:-:S04]  /*0c60*/  LOP3.LUT R0, R0, 0x1, R7, 0xf8, !PT ;  /* 0x0000000100007812 */ /* 0x000fc800078ef807 */
[----:B------:R-:W-:-:S05]  /*0c70*/  LOP3.LUT R0, R0, R5, RZ, 0xc0, !PT ;  /* 0x0000000500007212 */ /* 0x000fca00078ec0ff */
[----:B------:R-:W-:-:S05]  /*0c80*/  IMAD.IADD R7, R7, 0x1, R0 ;  /* 0x0000000107077824 */ /* 0x000fca00078e0200 */
[----:B------:R-:W-:Y:S01]  /*0c90*/  LOP3.LUT R8, R7, R8, RZ, 0xfc, !PT ;  /* 0x0000000807087212 */ /* 0x000fe200078efcff */
[----:B------:R-:W-:Y:S06]  /*0ca0*/  BRA `(.L_x_49) ;  /* 0x0000000000347947 */ /* 0x000fec0003800000 */
.L_x_48:
[----:B------:R-:W-:-:S04]  /*0cb0*/  LOP3.LUT R8, R8, 0x80000000, RZ, 0xc0, !PT ;  /* 0x8000000008087812 */ /* 0x000fc800078ec0ff */
[----:B------:R-:W-:Y:S01]  /*0cc0*/  LOP3.LUT R8, R8, 0x7f800000, RZ, 0xfc, !PT ;  /* 0x7f80000008087812 */ /* 0x000fe200078efcff */
[----:B------:R-:W-:Y:S06]  /*0cd0*/  BRA `(.L_x_49) ;  /* 0x0000000000287947 */ /* 0x000fec0003800000 */
.L_x_47:
[----:B------:R-:W-:Y:S01]  /*0ce0*/  LEA R8, R6, R8, 0x17 ;  /* 0x0000000806087211 */ /* 0x000fe200078eb8ff */
[----:B------:R-:W-:Y:S06]  /*0cf0*/  BRA `(.L_x_49) ;  /* 0x0000000000207947 */ /* 0x000fec0003800000 */
.L_x_46:
[----:B------:R-:W-:-:S04]  /*0d00*/  LOP3.LUT R8, R8, 0x80000000, R5, 0x48, !PT ;  /* 0x8000000008087812 */ /* 0x000fc800078e4805 */
[----:B------:R-:W-:Y:S01]  /*0d10*/  LOP3.LUT R8, R8, 0x7f800000, RZ, 0xfc, !PT ;  /* 0x7f80000008087812 */ /* 0x000fe200078efcff */
[----:B------:R-:W-:Y:S06]  /*0d20*/  BRA `(.L_x_49) ;  /* 0x0000000000147947 */ /* 0x000fec0003800000 */
.L_x_45:
[----:B------:R-:W-:Y:S01]  /*0d30*/  LOP3.LUT R8, R8, 0x80000000, R5, 0x48, !PT ;  /* 0x8000000008087812 */ /* 0x000fe200078e4805 */
[----:B------:R-:W-:Y:S06]  /*0d40*/  BRA `(.L_x_49) ;  /* 0x00000000000c7947 */ /* 0x000fec0003800000 */
.L_x_44:
[----:B------:R-:W0:Y:S01]  /*0d50*/  MUFU.RSQ R8, -QNAN ;  /* 0xffc0000000087908 */ /* 0x000e220000001400 */
[----:B------:R-:W-:Y:S05]  /*0d60*/  BRA `(.L_x_49) ;  /* 0x0000000000047947 */ /* 0x000fea0003800000 */
.L_x_43:
[----:B------:R-:W-:-:S07]  /*0d70*/  FADD.FTZ R8, R0, 2 ;  /* 0x4000000000087421 */ /* 0x000fce0000010000 */
.L_x_49:
[----:B------:R-:W-:-:S04]  /*0d80*/  HFMA2 R5, -RZ, RZ, 0, 0 ;  /* 0x00000000ff057431 */ /* 0x000fc800000001ff */
[----:B0-----:R-:W-:Y:S05]  /*0d90*/  RET.REL.NODEC R4 `(_Z24backward_mse_loss_kernelPfS_S_S_i) ;  /* 0xfffffff004987950 */ /* 0x001fea0003c3ffff */
.L_x_50:
        /* <DEDUP_REMOVED lines=14> */
.L_x_61:


//--------------------- .text._Z15mse_loss_kernelPfS_S_S_i --------------------------
	.section	.text._Z15mse_loss_kernelPfS_S_S_i,"ax",@progbits
	.align	128
        .global         _Z15mse_loss_kernelPfS_S_S_i
        .type           _Z15mse_loss_kernelPfS_S_S_i,@function
        .size           _Z15mse_loss_kernelPfS_S_S_i,(.L_x_68 - _Z15mse_loss_kernelPfS_S_S_i)
        .other          _Z15mse_loss_kernelPfS_S_S_i,@"STO_CUDA_ENTRY STV_DEFAULT"
_Z15mse_loss_kernelPfS_S_S_i:
.text._Z15mse_loss_kernelPfS_S_S_i:
        /* <DEDUP_REMOVED lines=9> */
[----:B0-----:R-:W-:-:S02]  /*0090*/  IMAD R15, R16, UR4, R17 ;  /* 0x00000004100f7c24 */ /* 0x001fc4000f8e0211 */
[----:B---3--:R-:W-:-:S03]  /*00a0*/  IMAD R0, R16, UR5, RZ ;  /* 0x0000000510007c24 */ /* 0x008fc6000f8e02ff */
[----:B-1----:R-:W-:-:S13]  /*00b0*/  ISETP.GE.AND P0, PT, R15, UR8, PT ;  /* 0x000000080f007c0c */ /* 0x002fda000bf06270 */
[----:B--2---:R-:W-:Y:S05]  /*00c0*/  @P0 BRA `(.L_x_52) ;  /* 0x0000000400780947 */ /* 0x004fea0003800000 */
[----:B------:R-:W0:Y:S01]  /*00d0*/  I2F.U32.RP R6, R0 ;  /* 0x0000000000067306 */ /* 0x000e220000209000 */
[----:B------:R-:W-:Y:S01]  /*00e0*/  IADD3 R4, PT, PT, R0, R15, RZ ;  /* 0x0000000f00047210 */ /* 0x000fe20007ffe0ff */
[----:B------:R-:W-:Y:S01]  /*00f0*/  BSSY.RECONVERGENT B1, `(.L_x_53) ;  /* 0x0000031000017945 */ /* 0x000fe20003800200 */
[----:B------:R-:W-:Y:S02]  /*0100*/  IADD3 R7, PT, PT, RZ, -R0, RZ ;  /* 0x80000000ff077210 */ /* 0x000fe40007ffe0ff */
[C---:B------:R-:W-:Y:S02]  /*0110*/  ISETP.GE.AND P0, PT, R4.reuse, UR8, PT ;  /* 0x0000000804007c0c */ /* 0x040fe4000bf06270 */
[----:B------:R-:W-:Y:S02]  /*0120*/  VIMNMX R5, PT, PT, R4, UR8, !PT ;  /* 0x0000000804057c48 */ /* 0x000fe4000ffe0100 */
[----:B------:R-:W-:Y:S02]  /*0130*/  SEL R18, RZ, 0x1, P0 ;  /* 0x00000001ff127807 */ /* 0x000fe40000000000 */
[----:B------:R-:W-:-:S02]  /*0140*/  ISETP.NE.U32.AND P2, PT, R0, RZ, PT ;  /* 0x000000ff0000720c */ /* 0x000fc40003f45070 */
[----:B------:R-:W-:Y:S01]  /*0150*/  IADD3 R5, PT, PT, R5, -R4, -R18 ;  /* 0x8000000405057210 */ /* 0x000fe20007ffe812 */
[----:B0-----:R-:W0:Y:S01]  /*0160*/  MUFU.RCP R6, R6 ;  /* 0x0000000600067308 */ /* 0x001e220000001000 */
[----:B------:R-:W-:Y:S02]  /*0170*/  MOV R14, RZ ;  /* 0x000000ff000e7202 */ /* 0x000fe40000000f00 */
[----:B0-----:R-:W-:-:S05]  /*0180*/  IADD3 R2, PT, PT, R6, 0xffffffe, RZ ;  /* 0x0ffffffe06027810 */ /* 0x001fca0007ffe0ff */
[----:B------:R0:W1:Y:S02]  /*0190*/  F2I.FTZ.U32.TRUNC.NTZ R3, R2 ;  /* 0x0000000200037305 */ /* 0x000064000021f000 */
[----:B0-----:R-:W-:Y:S01]  /*01a0*/  MOV R2, RZ ;  /* 0x000000ff00027202 */ /* 0x001fe20000000f00 */
[----:B-1----:R-:W-:-:S04]  /*01b0*/  IMAD R7, R7, R3, RZ ;  /* 0x0000000307077224 */ /* 0x002fc800078e02ff */
[----:B------:R-:W-:-:S06]  /*01c0*/  IMAD.HI.U32 R6, R3, R7, R2 ;  /* 0x0000000703067227 */ /* 0x000fcc00078e0002 */
[----:B------:R-:W-:Y:S02]  /*01d0*/  IMAD.HI.U32 R3, R6, R5, RZ ;  /* 0x0000000506037227 */ /* 0x000fe400078e00ff */
[----:B------:R-:W0:Y:S03]  /*01e0*/  LDC.64 R6, c[0x0][0x380] ;  /* 0x0000e000ff067b82 */ /* 0x000e260000000a00 */
[----:B------:R-:W-:-:S05]  /*01f0*/  IADD3 R2, PT, PT, -R3, RZ, RZ ;  /* 0x000000ff03027210 */ /* 0x000fca0007ffe1ff */
[----:B------:R-:W-:-:S05]  /*0200*/  IMAD R5, R0, R2, R5 ;  /* 0x0000000200057224 */ /* 0x000fca00078e0205 */
[----:B------:R-:W-:-:S13]  /*0210*/  ISETP.GE.U32.AND P0, PT, R5, R0, PT ;  /* 0x000000000500720c */ /* 0x000fda0003f06070 */
[----:B------:R-:W-:Y:S02]  /*0220*/  @P0 IADD3 R5, PT, PT, -R0, R5, RZ ;  /* 0x0000000500050210 */ /* 0x000fe40007ffe1ff */
[----:B------:R-:W-:Y:S02]  /*0230*/  @P0 IADD3 R3, PT, PT, R3, 0x1, RZ ;  /* 0x0000000103030810 */ /* 0x000fe40007ffe0ff */
[----:B------:R-:W-:Y:S02]  /*0240*/  ISETP.GE.U32.AND P1, PT, R5, R0, PT ;  /* 0x000000000500720c */ /* 0x000fe40003f26070 */
[----:B------:R-:W1:Y:S11]  /*0250*/  LDC.64 R4, c[0x0][0x390] ;  /* 0x0000e400ff047b82 */ /* 0x000e760000000a00 */
[----:B------:R-:W-:-:S02]  /*0260*/  @P1 IADD3 R3, PT, PT, R3, 0x1, RZ ;  /* 0x0000000103031810 */ /* 0x000fc40007ffe0ff */
[----:B------:R-:W-:-:S04]  /*0270*/  @!P2 LOP3.LUT R3, RZ, R0, RZ, 0x33, !PT ;  /* 0x00000000ff03a212 */ /* 0x000fc800078e33ff */
[----:B------:R-:W-:-:S04]  /*0280*/  IADD3 R18, PT, PT, R18, R3, RZ ;  /* 0x0000000312127210 */ /* 0x000fc80007ffe0ff */
[----:B------:R-:W-:-:S04]  /*0290*/  LOP3.LUT R2, R18, 0x3, RZ, 0xc0, !PT ;  /* 0x0000000312027812 */ /* 0x000fc800078ec0ff */
[----:B------:R-:W-:-:S13]  /*02a0*/  ISETP.NE.AND P0, PT, R2, 0x3, PT ;  /* 0x000000030200780c */ /* 0x000fda0003f05270 */
[----:B0-----:R-:W-:Y:S05]  /*02b0*/  @!P0 BRA `(.L_x_54) ;  /* 0x0000000000508947 */ /* 0x001fea0003800000 */
[----:B------:R-:W0:Y:S01]  /*02c0*/  LDC.64 R8, c[0x0][0x390] ;  /* 0x0000e400ff087b82 */ /* 0x000e220000000a00 */
[----:B------:R-:W-:Y:S02]  /*02d0*/  IADD3 R12, PT, PT, R18, 0x1, RZ ;  /* 0x00000001120c7810 */ /* 0x000fe40007ffe0ff */
[----:B------:R-:W-:Y:S02]  /*02e0*/  MOV R14, RZ ;  /* 0x000000ff000e7202 */ /* 0x000fe40000000f00 */
[----:B------:R-:W-:-:S03]  /*02f0*/  LOP3.LUT R12, R12, 0x3, RZ, 0xc0, !PT ;  /* 0x000000030c0c7812 */ /* 0x000fc600078ec0ff */
[----:B------:R-:W2:Y:S01]  /*0300*/  LDC.64 R10, c[0x0][0x380] ;  /* 0x0000e000ff0a7b82 */ /* 0x000ea20000000a00 */
[----:B------:R-:W-:-:S07]  /*0310*/  IADD3 R19, PT, PT, -R12, RZ, RZ ;  /* 0x000000ff0c137210 */ /* 0x000fce0007ffe1ff */
[----:B------:R-:W3:Y:S02]  /*0320*/  LDC.64 R2, c[0x0][0x388] ;  /* 0x0000e200ff027b82 */ /* 0x000ee40000000a00 */
.L_x_55:
[----:B---3--:R-:W-:-:S04]  /*0330*/  IMAD.WIDE R22, R15, 0x4, R2 ;  /* 0x000000040f167825 */ /* 0x008fc800078e0202 */
[C---:B--2---:R-:W-:Y:S02]  /*0340*/  IMAD.WIDE R12, R15.reuse, 0x4, R10 ;  /* 0x000000040f0c7825 */ /* 0x044fe400078e020a */
[----:B------:R-:W2:Y:S04]  /*0350*/  LDG.E R23, desc[UR6][R22.64] ;  /* 0x0000000616177981 */ /* 0x000ea8000c1e1900 */
[----:B------:R-:W2:Y:S01]  /*0360*/  LDG.E R12, desc[UR6][R12.64] ;  /* 0x000000060c0c7981 */ /* 0x000ea2000c1e1900 */
[----:B0---4-:R-:W-:Y:S01]  /*0370*/  IMAD.WIDE R20, R15, 0x4, R8 ;  /* 0x000000040f147825 */ /* 0x011fe200078e0208 */
[----:B------:R-:W-:Y:S02]  /*0380*/  IADD3 R19, PT, PT, R19, 0x1, RZ ;  /* 0x0000000113137810 */ /* 0x000fe40007ffe0ff */
[----:B------:R-:W-:-:S02]  /*0390*/  IADD3 R15, PT, PT, R0, R15, RZ ;  /* 0x0000000f000f7210 */ /* 0x000fc40007ffe0ff */
[----:B------:R-:W-:Y:S01]  /*03a0*/  ISETP.NE.AND P0, PT, R19, RZ, PT ;  /* 0x000000ff1300720c */ /* 0x000fe20003f05270 */
[----:B--2---:R-:W-:-:S04]  /*03b0*/  FADD R24, R12, -R23 ;  /* 0x800000170c187221 */ /* 0x004fc80000000000 */
[----:B------:R-:W-:-:S04]  /*03c0*/  FMUL R25, R24, R24 ;  /* 0x0000001818197220 */ /* 0x000fc80000400000 */
[----:B------:R-:W-:Y:S01]  /*03d0*/  FADD R14, R25, R14 ;  /* 0x0000000e190e7221 */ /* 0x000fe20000000000 */
[----:B------:R4:W-:Y:S03]  /*03e0*/  STG.E desc[UR6][R20.64], R25 ;  /* 0x0000001914007986 */ /* 0x0009e6000c101906 */
[----:B------:R-:W-:Y:S05]  /*03f0*/  @P0 BRA `(.L_x_55) ;  /* 0xfffffffc00cc0947 */ /* 0x000fea000383ffff */
.L_x_54:
[----:B------:R-:W-:Y:S05]  /*0400*/  BSYNC.RECONVERGENT B1 ;  /* 0x0000000000017941 */ /* 0x000fea0003800200 */
.L_x_53:
[----:B------:R-:W0:Y:S01]  /*0410*/  LDC.64 R2, c[0x0][0x388] ;  /* 0x0000e200ff027b82 */ /* 0x000e220000000a00 */
[----:B------:R-:W-:-:S13]  /*0420*/  ISETP.GE.U32.AND P0, PT, R18, 0x3, PT ;  /* 0x000000031200780c */ /* 0x000fda0003f06070 */
[----:B------:R-:W-:Y:S05]  /*0430*/  @!P0 BRA `(.L_x_52) ;  /* 0x00000000009c8947 */ /* 0x000fea0003800000 */
.L_x_56:
[----:B--2---:R-:W-:-:S04]  /*0440*/  IMAD.WIDE R8, R15, 0x4, R6 ;  /* 0x000000040f087825 */ /* 0x004fc800078e0206 */
[C---:B0-----:R-:W-:Y:S01]  /*0450*/  IMAD.WIDE R10, R15.reuse, 0x4, R2 ;  /* 0x000000040f0a7825 */ /* 0x041fe200078e0202 */
[----:B------:R-:W2:Y:S04]  /*0460*/  LDG.E R12, desc[UR6][R8.64] ;  /* 0x00000006080c7981 */ /* 0x000ea8000c1e1900 */
[----:B------:R-:W2:Y:S01]  /*0470*/  LDG.E R13, desc[UR6][R10.64] ;  /* 0x000000060a0d7981 */ /* 0x000ea2000c1e1900 */
[----:B-1----:R-:W-:-:S04]  /*0480*/  IMAD.WIDE R26, R15, 0x4, R4 ;  /* 0x000000040f1a7825 */ /* 0x002fc800078e0204 */
[----:B----4-:R-:W-:-:S04]  /*0490*/  IMAD.WIDE R20, R0, 0x4, R8 ;  /* 0x0000000400147825 */ /* 0x010fc800078e0208 */
[----:B------:R-:W-:-:S04]  /*04a0*/  IMAD.WIDE R22, R0, 0x4, R10 ;  /* 0x0000000400167825 */ /* 0x000fc800078e020a */
[----:B--2---:R-:W-:-:S04]  /*04b0*/  FADD R12, R12, -R13 ;  /* 0x8000000d0c0c7221 */ /* 0x004fc80000000000 */
[----:B------:R-:W-:-:S05]  /*04c0*/  FMUL R19, R12, R12 ;  /* 0x0000000c0c137220 */ /* 0x000fca0000400000 */
        /* <DEDUP_REMOVED lines=17> */
[----:B------:R-:W3:Y:S04]  /*05e0*/  LDG.E R22, desc[UR6][R22.64] ;  /* 0x0000000616167981 */ /* 0x000ee8000c1e1900 */
[----:B------:R-:W3:Y:S01]  /*05f0*/  LDG.E R27, desc[UR6][R26.64] ;  /* 0x000000061a1b7981 */ /* 0x000ee2000c1e1900 */
[C---:B-1----:R-:W-:Y:S01]  /*0600*/  IMAD.WIDE R8, R0.reuse, 0x4, R20 ;  /* 0x0000000400087825 */ /* 0x042fe200078e0214 */
[----:B------:R-:W-:-:S03]  /*0610*/  LEA R15, R0, R15, 0x2 ;  /* 0x0000000f000f7211 */ /* 0x000fc600078e10ff */
[----:B------:R-:W-:Y:S01]  /*0620*/  FADD R14, R19, R14 ;  /* 0x0000000e130e7221 */ /* 0x000fe20000000000 */
[----:B------:R-:W-:-:S03]  /*0630*/  ISETP.GE.AND P0, PT, R15, UR8, PT ;  /* 0x000000080f007c0c */ /* 0x000fc6000bf06270 */
[----:B------:R-:W-:-:S04]  /*0640*/  FADD R14, R14, R25 ;  /* 0x000000190e0e7221 */ /* 0x000fc80000000000 */
[----:B------:R-:W-:Y:S01]  /*0650*/  FADD R14, R14, R29 ;  /* 0x0000001d0e0e7221 */ /* 0x000fe20000000000 */
[----:B---3--:R-:W-:-:S04]  /*0660*/  FADD R18, R22, -R27 ;  /* 0x8000001b16127221 */ /* 0x008fc80000000000 */
[----:B------:R-:W-:-:S04]  /*0670*/  FMUL R11, R18, R18 ;  /* 0x00000012120b7220 */ /* 0x000fc80000400000 */
[----:B------:R-:W-:Y:S01]  /*0680*/  FADD R14, R14, R11 ;  /* 0x0000000b0e0e7221 */ /* 0x000fe20000000000 */
[----:B------:R2:W-:Y:S01]  /*0690*/  STG.E desc[UR6][R8.64], R11 ;  /* 0x0000000b08007986 */ /* 0x0005e2000c101906 */
[----:B------:R-:W-:Y:S05]  /*06a0*/  @!P0 BRA `(.L_x_56) ;  /* 0xfffffffc00648947 */ /* 0x000fea000383ffff */
.L_x_52:
[----:B------:R-:W-:Y:S05]  /*06b0*/  BSYNC.RECONVERGENT B0 ;  /* 0x0000000000007941 */ /* 0x000fea0003800200 */
.L_x_51:
[----:B------:R-:W3:Y:S01]  /*06c0*/  S2UR UR5, SR_CgaCtaId ;  /* 0x00000000000579c3 */ /* 0x000ee20000008800 */
[----:B------:R-:W-:Y:S01]  /*06d0*/  UMOV UR4, 0x400 ;  /* 0x0000040000047882 */ /* 0x000fe20000000000 */
[----:B------:R-:W-:Y:S02]  /*06e0*/  ISETP.GE.U32.AND P1, PT, R16, 0x2, PT ;  /* 0x000000021000780c */ /* 0x000fe40003f26070 */
[----:B------:R-:W-:Y:S01]  /*06f0*/  ISETP.NE.AND P0, PT, R17, RZ, PT ;  /* 0x000000ff1100720c */ /* 0x000fe20003f05270 */
[----:B---3--:R-:W-:-:S06]  /*0700*/  ULEA UR4, UR5, UR4, 0x18 ;  /* 0x0000000405047291 */ /* 0x008fcc000f8ec0ff */
[----:B0-----:R-:W-:-:S05]  /*0710*/  LEA R3, R17, UR4, 0x2 ;  /* 0x0000000411037c11 */ /* 0x001fca000f8e10ff */
[----:B------:R0:W-:Y:S01]  /*0720*/  STS [R3], R14 ;  /* 0x0000000e03007388 */ /* 0x0001e20000000800 */
[----:B------:R-:W-:Y:S06]  /*0730*/  BAR.SYNC.DEFER_BLOCKING 0x0 ;  /* 0x0000000000007b1d */ /* 0x000fec0000010000 */
[----:B------:R-:W-:Y:S05]  /*0740*/  @!P1 BRA `(.L_x_57) ;  /* 0x00000000002c9947 */ /* 0x000fea0003800000 */
.L_x_58:
[----:B-1----:R-:W-:-:S04]  /*0750*/  SHF.R.U32.HI R4, RZ, 0x1, R16 ;  /* 0x00000001ff047819 */ /* 0x002fc80000011610 */
[----:B------:R-:W-:-:S13]  /*0760*/  ISETP.GE.U32.AND P1, PT, R17, R4, PT ;  /* 0x000000041100720c */ /* 0x000fda0003f26070 */
[----:B------:R-:W-:Y:S01]  /*0770*/  @!P1 LEA R0, R4, R3, 0x2 ;  /* 0x0000000304009211 */ /* 0x000fe200078e10ff */
[----:B------:R-:W-:Y:S05]  /*0780*/  @!P1 LDS R5, [R3] ;  /* 0x0000000003059984 */ /* 0x000fea0000000800 */
[----:B------:R-:W1:Y:S02]  /*0790*/  @!P1 LDS R0, [R0] ;  /* 0x0000000000009984 */ /* 0x000e640000000800 */
[----:B-1----:R-:W-:-:S05]  /*07a0*/  @!P1 FADD R2, R0, R5 ;  /* 0x0000000500029221 */ /* 0x002fca0000000000 */
[----:B------:R3:W-:Y:S01]  /*07b0*/  @!P1 STS [R3], R2 ;  /* 0x0000000203009388 */ /* 0x0007e20000000800 */
[----:B------:R-:W-:Y:S01]  /*07c0*/  BAR.SYNC.DEFER_BLOCKING 0x0 ;  /* 0x0000000000007b1d */ /* 0x000fe20000010000 */
[----:B------:R-:W-:Y:S02]  /*07d0*/  ISETP.GT.U32.AND P1, PT, R16, 0x3, PT ;  /* 0x000000031000780c */ /* 0x000fe40003f24070 */
[----:B------:R-:W-:-:S11]  /*07e0*/  MOV R16, R4 ;  /* 0x0000000400107202 */ /* 0x000fd60000000f00 */
[----:B---3--:R-:W-:Y:S05]  /*07f0*/  @P1 BRA `(.L_x_58) ;  /* 0xfffffffc00d41947 */ /* 0x008fea000383ffff */
.L_x_57:
[----:B------:R-:W-:Y:S05]  /*0800*/  @P0 EXIT ;  /* 0x000000000000094d */ /* 0x000fea0003800000 */
[----:B------:R-:W3:Y:S01]  /*0810*/  S2UR UR5, SR_CgaCtaId ;  /* 0x00000000000579c3 */ /* 0x000ee20000008800 */
[----:B------:R-:W-:-:S07]  /*0820*/  UMOV UR4, 0x400 ;  /* 0x0000040000047882 */ /* 0x000fce0000000000 */
[----:B0-----:R-:W0:Y:S01]  /*0830*/  LDC.64 R2, c[0x0][0x398] ;  /* 0x0000e600ff027b82 */ /* 0x001e220000000a00 */
[----:B---3--:R-:W-:-:S09]  /*0840*/  ULEA UR4, UR5, UR4, 0x18 ;  /* 0x0000000405047291 */ /* 0x008fd2000f8ec0ff */
[----:B-1----:R-:W0:Y:S04]  /*0850*/  LDS R5, [UR4] ;  /* 0x00000004ff057984 */ /* 0x002e280008000800 */
[----:B0-----:R-:W-:Y:S01]  /*0860*/  REDG.E.ADD.F32.FTZ.RN.STRONG.GPU desc[UR6][R2.64], R5 ;  /* 0x00000005020079a6 */ /* 0x001fe2000c12f306 */
[----:B------:R-:W-:Y:S05]  /*0870*/  EXIT ;  /* 0x000000000000794d */ /* 0x000fea0003800000 */
.L_x_59:
        /* <DEDUP_REMOVED lines=16> */
.L_x_68:


//--------------------- .nv.shared._Z41backward_cross_entropy_loss_kernel_simplePfS_S_i --------------------------
	.section	.nv.shared._Z41backward_cross_entropy_loss_kernel_simplePfS_S_i,"aw",@nobits
	.sectionflags	@""
	.align	16
	.zero		1024


//--------------------- .nv.shared.reserved.0     --------------------------
	.section	.nv.shared.reserved.0,"aw",@nobits
	.weak		__nv_reservedSMEM_offset_0_alias
	.size		__nv_reservedSMEM_offset_0_alias, 0, 64
	.other		__nv_reservedSMEM_offset_0_alias,@"STO_CUDA_RESERVED_SHARED STV_DEFAULT"
__nv_reservedSMEM_offset_0_alias:
	.zero		0
	.zero		64


//--------------------- .nv.shared._Z34backward_cross_entropy_loss_kernelPfS_S_S_i --------------------------
	.section	.nv.shared._Z34backward_cross_entropy_loss_kernelPfS_S_S_i,"aw",@nobits
	.sectionflags	@""
	.align	16
	.zero		1024


//--------------------- .nv.shared._Z33softmax_cross_entropy_loss_kernelPfS_S_S_i --------------------------
	.section	.nv.shared._Z33softmax_cross_entropy_loss_kernelPfS_S_S_i,"aw",@nobits
	.sectionflags	@""
	.align	16
	.zero		1024


//--------------------- .nv.shared._Z23one_hot_encoding_kernelPfii --------------------------
	.section	.nv.shared._Z23one_hot_encoding_kernelPfii,"aw",@nobits
	.sectionflags	@""
	.align	16
	.zero		1024


//--------------------- .nv.shared._Z31backward_mse_loss_kernel_simplePfS_S_i --------------------------
	.section	.nv.shared._Z31backward_mse_loss_kernel_simplePfS_S_i,"aw",@nobits
	.sectionflags	@""
	.align	16
	.zero		1024


//--------------------- .nv.shared._Z24backward_mse_loss_kernelPfS_S_S_i --------------------------
	.section	.nv.shared._Z24backward_mse_loss_kernelPfS_S_S_i,"aw",@nobits
	.sectionflags	@""
	.align	16
	.zero		1024


//--------------------- .nv.shared._Z15mse_loss_kernelPfS_S_S_i --------------------------
	.section	.nv.shared._Z15mse_loss_kernelPfS_S_S_i,"aw",@nobits
	.sectionflags	@""
	.align	16
	.zero		1024


//--------------------- .nv.constant0._Z41backward_cross_entropy_loss_kernel_simplePfS_S_i --------------------------
	.section	.nv.constant0._Z41backward_cross_entropy_loss_kernel_simplePfS_S_i,"a",@progbits
	.sectionflags	@""
	.align	4
.nv.constant0._Z41backward_cross_entropy_loss_kernel_simplePfS_S_i:
	.zero		924


//--------------------- .nv.constant0._Z34backward_cross_entropy_loss_kernelPfS_S_S_i --------------------------
	.section	.nv.constant0._Z34backward_cross_entropy_loss_kernelPfS_S_S_i,"a",@progbits
	.sectionflags	@""
	.align	4
.nv.constant0._Z34backward_cross_entropy_loss_kernelPfS_S_S_i:
	.zero		932


//--------------------- .nv.constant0._Z33softmax_cross_entropy_loss_kernelPfS_S_S_i --------------------------
	.section	.nv.constant0._Z33softmax_cross_entropy_loss_kernelPfS_S_S_i,"a",@progbits
	.sectionflags	@""
	.align	4
.nv.constant0._Z33softmax_cross_entropy_loss_kernelPfS_S_S_i:
	.zero		932


//--------------------- .nv.constant0._Z23one_hot_encoding_kernelPfii --------------------------
	.section	.nv.constant0._Z23one_hot_encoding_kernelPfii,"a",@progbits
	.sectionflags	@""
	.align	4
.nv.constant0._Z23one_hot_encoding_kernelPfii:
	.zero		912


//--------------------- .nv.constant0._Z31backward_mse_loss_kernel_simplePfS_S_i --------------------------
	.section	.nv.constant0._Z31backward_mse_loss_kernel_simplePfS_S_i,"a",@progbits
	.sectionflags	@""
	.align	4
.nv.constant0._Z31backward_mse_loss_kernel_simplePfS_S_i:
	.zero		924


//--------------------- .nv.constant0._Z24backward_mse_loss_kernelPfS_S_S_i --------------------------
	.section	.nv.constant0._Z24backward_mse_loss_kernelPfS_S_S_i,"a",@progbits
	.sectionflags	@""
	.align	4
.nv.constant0._Z24backward_mse_loss_kernelPfS_S_S_i:
	.zero		932


//--------------------- .nv.constant0._Z15mse_loss_kernelPfS_S_S_i --------------------------
	.section	.nv.constant0._Z15mse_loss_kernelPfS_S_S_i,"a",@progbits
	.sectionflags	@""
	.align	4
.nv.constant0._Z15mse_loss_kernelPfS_S_S_i:
	.zero		932


//--------------------- SYMBOLS --------------------------

	.type		.nv.reservedSmem.offset0,@object
	.size		.nv.reservedSmem.offset0,0x4
	.type		.nv.reservedSmem.cap,@object
	.size		.nv.reservedSmem.cap,0x4
